//
// Generated by NVIDIA NVVM Compiler
//
// Compiler Build ID: CL-36424714
// Cuda compilation tools, release 13.0, V13.0.88
// Based on NVVM 20.0.0
//

.version 9.0
.target sm_100
.address_size 64

	// .globl	template_op_kernel0

.visible .entry template_op_kernel0(
	.param .u64 .ptr .align 1 template_op_kernel0_param_0,
	.param .u64 .ptr .align 1 template_op_kernel0_param_1
)
.maxntid 2
{
	.reg .pred 	%p<145>;
	.reg .b16 	%rs<1057>;
	.reg .b32 	%r<301>;
	.reg .b32 	%f<97>;
	.reg .b64 	%rd<475>;

	ld.param.u64 	%rd259, [template_op_kernel0_param_0];
	ld.param.u64 	%rd260, [template_op_kernel0_param_1];
	cvta.to.global.u64 	%rd1, %rd260;
	cvta.to.global.u64 	%rd2, %rd259;
	mov.u32 	%r1, %ctaid.x;
	mov.u32 	%r2, %ctaid.y;
	mov.u32 	%r3, %ctaid.z;
	mov.u32 	%r4, %tid.z;
	mul.wide.u32 	%rd261, %r1, 3612672;
	mul.wide.u32 	%rd262, %r2, 258048;
	add.s64 	%rd263, %rd261, %rd262;
	mul.wide.u32 	%rd264, %r3, 2048;
	add.s64 	%rd265, %rd263, %rd264;
	shl.b64 	%rd266, %rd265, 1;
	mul.wide.u32 	%rd267, %r4, 2048;
	or.b64  	%rd3, %rd267, %rd266;
	add.s64 	%rd268, %rd3, %rd1;
	add.s64 	%rd404, %rd268, 16;
	mul.wide.u32 	%rd269, %r1, 3556224;
	mul.wide.u32 	%rd270, %r2, 254016;
	add.s64 	%rd271, %rd269, %rd270;
	mul.wide.u32 	%rd272, %r3, 2016;
	add.s64 	%rd273, %rd271, %rd272;
	mul.wide.u32 	%rd274, %r4, 1008;
	add.s64 	%rd275, %rd273, %rd274;
	shl.b64 	%rd5, %rd275, 1;
	add.s64 	%rd276, %rd5, %rd2;
	add.s64 	%rd403, %rd276, 16;
	mov.b32 	%r253, 0;
$L__BB0_1:
	ld.global.nc.u16 	%rs289, [%rd403+-16];
	st.global.u16 	[%rd404+-16], %rs289;
	ld.global.nc.u16 	%rs290, [%rd403+-14];
	st.global.u16 	[%rd404+-14], %rs290;
	ld.global.nc.u16 	%rs291, [%rd403+-12];
	st.global.u16 	[%rd404+-12], %rs291;
	ld.global.nc.u16 	%rs292, [%rd403+-10];
	st.global.u16 	[%rd404+-10], %rs292;
	ld.global.nc.u16 	%rs293, [%rd403+-8];
	st.global.u16 	[%rd404+-8], %rs293;
	ld.global.nc.u16 	%rs294, [%rd403+-6];
	st.global.u16 	[%rd404+-6], %rs294;
	ld.global.nc.u16 	%rs295, [%rd403+-4];
	st.global.u16 	[%rd404+-4], %rs295;
	ld.global.nc.u16 	%rs296, [%rd403+-2];
	st.global.u16 	[%rd404+-2], %rs296;
	ld.global.nc.u16 	%rs297, [%rd403];
	st.global.u16 	[%rd404], %rs297;
	ld.global.nc.u16 	%rs298, [%rd403+2];
	st.global.u16 	[%rd404+2], %rs298;
	ld.global.nc.u16 	%rs299, [%rd403+4];
	st.global.u16 	[%rd404+4], %rs299;
	ld.global.nc.u16 	%rs300, [%rd403+6];
	st.global.u16 	[%rd404+6], %rs300;
	ld.global.nc.u16 	%rs301, [%rd403+8];
	st.global.u16 	[%rd404+8], %rs301;
	ld.global.nc.u16 	%rs302, [%rd403+10];
	st.global.u16 	[%rd404+10], %rs302;
	ld.global.nc.u16 	%rs303, [%rd403+12];
	st.global.u16 	[%rd404+12], %rs303;
	ld.global.nc.u16 	%rs304, [%rd403+14];
	st.global.u16 	[%rd404+14], %rs304;
	add.s32 	%r253, %r253, 16;
	add.s64 	%rd404, %rd404, 32;
	add.s64 	%rd403, %rd403, 32;
	setp.ne.s32 	%p1, %r253, 256;
	@%p1 bra 	$L__BB0_1;
	add.s64 	%rd406, %rd268, 542;
	add.s64 	%rd405, %rd276, 542;
	mul.lo.s32 	%r7, %r4, 1008;
	mul.lo.s32 	%r8, %r3, 2016;
	mul.lo.s32 	%r109, %r2, 254016;
	mad.lo.s32 	%r9, %r1, 3556224, %r109;
	shl.b32 	%r10, %r4, 10;
	shl.b32 	%r11, %r3, 11;
	mul.lo.s32 	%r110, %r2, 258048;
	mad.lo.s32 	%r12, %r1, 3612672, %r110;
	mov.b32 	%r254, 0;
$L__BB0_3:
	cvt.u64.u32 	%rd279, %r10;
	cvt.u64.u32 	%rd280, %r11;
	cvt.u64.u32 	%rd281, %r12;
	add.s64 	%rd282, %rd281, %rd280;
	add.s64 	%rd15, %rd282, %rd279;
	cvt.u64.u32 	%rd283, %r7;
	cvt.u64.u32 	%rd284, %r8;
	cvt.u64.u32 	%rd285, %r9;
	add.s64 	%rd286, %rd285, %rd284;
	add.s64 	%rd16, %rd286, %rd283;
	ld.global.nc.u16 	%rs305, [%rd405+-30];
	st.global.u16 	[%rd406+-30], %rs305;
	ld.global.nc.u16 	%rs306, [%rd405+-28];
	st.global.u16 	[%rd406+-28], %rs306;
	ld.global.nc.u16 	%rs307, [%rd405+-26];
	st.global.u16 	[%rd406+-26], %rs307;
	ld.global.nc.u16 	%rs308, [%rd405+-24];
	st.global.u16 	[%rd406+-24], %rs308;
	ld.global.nc.u16 	%rs309, [%rd405+-22];
	st.global.u16 	[%rd406+-22], %rs309;
	ld.global.nc.u16 	%rs310, [%rd405+-20];
	st.global.u16 	[%rd406+-20], %rs310;
	ld.global.nc.u16 	%rs311, [%rd405+-18];
	st.global.u16 	[%rd406+-18], %rs311;
	ld.global.nc.u16 	%rs312, [%rd405+-16];
	st.global.u16 	[%rd406+-16], %rs312;
	ld.global.nc.u16 	%rs313, [%rd405+-14];
	st.global.u16 	[%rd406+-14], %rs313;
	ld.global.nc.u16 	%rs314, [%rd405+-12];
	st.global.u16 	[%rd406+-12], %rs314;
	ld.global.nc.u16 	%rs315, [%rd405+-10];
	st.global.u16 	[%rd406+-10], %rs315;
	ld.global.nc.u16 	%rs316, [%rd405+-8];
	st.global.u16 	[%rd406+-8], %rs316;
	ld.global.nc.u16 	%rs317, [%rd405+-6];
	st.global.u16 	[%rd406+-6], %rs317;
	ld.global.nc.u16 	%rs318, [%rd405+-4];
	st.global.u16 	[%rd406+-4], %rs318;
	ld.global.nc.u16 	%rs319, [%rd405+-2];
	st.global.u16 	[%rd406+-2], %rs319;
	ld.global.nc.u16 	%rs320, [%rd405];
	st.global.u16 	[%rd406], %rs320;
	add.s32 	%r254, %r254, 16;
	add.s64 	%rd406, %rd406, 32;
	add.s64 	%rd405, %rd405, 32;
	setp.ne.s32 	%p2, %r254, 256;
	@%p2 bra 	$L__BB0_3;
	add.s64 	%rd408, %rd268, 1054;
	add.s64 	%rd407, %rd276, 1054;
	mov.b32 	%r255, 0;
$L__BB0_5:
	ld.global.nc.u16 	%rs321, [%rd407+-30];
	st.global.u16 	[%rd408+-30], %rs321;
	ld.global.nc.u16 	%rs322, [%rd407+-28];
	st.global.u16 	[%rd408+-28], %rs322;
	ld.global.nc.u16 	%rs323, [%rd407+-26];
	st.global.u16 	[%rd408+-26], %rs323;
	ld.global.nc.u16 	%rs324, [%rd407+-24];
	st.global.u16 	[%rd408+-24], %rs324;
	ld.global.nc.u16 	%rs325, [%rd407+-22];
	st.global.u16 	[%rd408+-22], %rs325;
	ld.global.nc.u16 	%rs326, [%rd407+-20];
	st.global.u16 	[%rd408+-20], %rs326;
	ld.global.nc.u16 	%rs327, [%rd407+-18];
	st.global.u16 	[%rd408+-18], %rs327;
	ld.global.nc.u16 	%rs328, [%rd407+-16];
	st.global.u16 	[%rd408+-16], %rs328;
	ld.global.nc.u16 	%rs329, [%rd407+-14];
	st.global.u16 	[%rd408+-14], %rs329;
	ld.global.nc.u16 	%rs330, [%rd407+-12];
	st.global.u16 	[%rd408+-12], %rs330;
	ld.global.nc.u16 	%rs331, [%rd407+-10];
	st.global.u16 	[%rd408+-10], %rs331;
	ld.global.nc.u16 	%rs332, [%rd407+-8];
	st.global.u16 	[%rd408+-8], %rs332;
	ld.global.nc.u16 	%rs333, [%rd407+-6];
	st.global.u16 	[%rd408+-6], %rs333;
	ld.global.nc.u16 	%rs334, [%rd407+-4];
	st.global.u16 	[%rd408+-4], %rs334;
	ld.global.nc.u16 	%rs335, [%rd407+-2];
	st.global.u16 	[%rd408+-2], %rs335;
	ld.global.nc.u16 	%rs336, [%rd407];
	st.global.u16 	[%rd408], %rs336;
	add.s32 	%r255, %r255, 16;
	add.s64 	%rd408, %rd408, 32;
	add.s64 	%rd407, %rd407, 32;
	setp.ne.s32 	%p3, %r255, 256;
	@%p3 bra 	$L__BB0_5;
	mov.b32 	%r256, 0;
$L__BB0_7:
	setp.gt.u32 	%p4, %r256, 239;
	cvt.u64.u32 	%rd25, %r256;
	add.s64 	%rd289, %rd16, %rd25;
	shl.b64 	%rd290, %rd289, 1;
	add.s64 	%rd26, %rd2, %rd290;
	@%p4 bra 	$L__BB0_9;
	ld.global.nc.u16 	%rs961, [%rd26+1536];
	bra.uni 	$L__BB0_10;
$L__BB0_9:
	mov.f32 	%f1, 0f00000000;
	// begin inline asm
	{  cvt.rn.f16.f32 %rs961, %f1;}

	// end inline asm
$L__BB0_10:
	cvt.u32.u64 	%r113, %rd25;
	add.s64 	%rd291, %rd15, %rd25;
	shl.b64 	%rd292, %rd291, 1;
	add.s64 	%rd27, %rd1, %rd292;
	st.global.u16 	[%rd27+1536], %rs961;
	setp.lt.u32 	%p5, %r113, 239;
	@%p5 bra 	$L__BB0_12;
	mov.f32 	%f2, 0f00000000;
	// begin inline asm
	{  cvt.rn.f16.f32 %rs962, %f2;}

	// end inline asm
	bra.uni 	$L__BB0_13;
$L__BB0_12:
	ld.global.nc.u16 	%rs962, [%rd26+1538];
$L__BB0_13:
	st.global.u16 	[%rd27+1538], %rs962;
	setp.lt.u32 	%p6, %r113, 238;
	@%p6 bra 	$L__BB0_15;
	mov.f32 	%f3, 0f00000000;
	// begin inline asm
	{  cvt.rn.f16.f32 %rs963, %f3;}

	// end inline asm
	bra.uni 	$L__BB0_16;
$L__BB0_15:
	ld.global.nc.u16 	%rs963, [%rd26+1540];
$L__BB0_16:
	st.global.u16 	[%rd27+1540], %rs963;
	setp.lt.u32 	%p7, %r113, 237;
	@%p7 bra 	$L__BB0_18;
	mov.f32 	%f4, 0f00000000;
	// begin inline asm
	{  cvt.rn.f16.f32 %rs964, %f4;}

	// end inline asm
	bra.uni 	$L__BB0_19;
$L__BB0_18:
	ld.global.nc.u16 	%rs964, [%rd26+1542];
$L__BB0_19:
	st.global.u16 	[%rd27+1542], %rs964;
	setp.lt.u32 	%p8, %r113, 236;
	@%p8 bra 	$L__BB0_21;
	mov.f32 	%f5, 0f00000000;
	// begin inline asm
	{  cvt.rn.f16.f32 %rs965, %f5;}

	// end inline asm
	bra.uni 	$L__BB0_22;
$L__BB0_21:
	ld.global.nc.u16 	%rs965, [%rd26+1544];
$L__BB0_22:
	st.global.u16 	[%rd27+1544], %rs965;
	setp.lt.u32 	%p9, %r113, 235;
	@%p9 bra 	$L__BB0_24;
	mov.f32 	%f6, 0f00000000;
	// begin inline asm
	{  cvt.rn.f16.f32 %rs966, %f6;}

	// end inline asm
	bra.uni 	$L__BB0_25;
$L__BB0_24:
	ld.global.nc.u16 	%rs966, [%rd26+1546];
$L__BB0_25:
	st.global.u16 	[%rd27+1546], %rs966;
	setp.lt.u32 	%p10, %r113, 234;
	@%p10 bra 	$L__BB0_27;
	mov.f32 	%f7, 0f00000000;
	// begin inline asm
	{  cvt.rn.f16.f32 %rs967, %f7;}

	// end inline asm
	bra.uni 	$L__BB0_28;
$L__BB0_27:
	ld.global.nc.u16 	%rs967, [%rd26+1548];
$L__BB0_28:
	st.global.u16 	[%rd27+1548], %rs967;
	setp.lt.u32 	%p11, %r113, 233;
	@%p11 bra 	$L__BB0_30;
	mov.f32 	%f8, 0f00000000;
	// begin inline asm
	{  cvt.rn.f16.f32 %rs968, %f8;}

	// end inline asm
	bra.uni 	$L__BB0_31;
$L__BB0_30:
	ld.global.nc.u16 	%rs968, [%rd26+1550];
$L__BB0_31:
	st.global.u16 	[%rd27+1550], %rs968;
	add.s32 	%r256, %r113, 8;
	setp.ne.s32 	%p12, %r256, 256;
	@%p12 bra 	$L__BB0_7;
	add.s64 	%rd410, %rd268, 3612702;
	add.s64 	%rd409, %rd276, 3556254;
	mov.b32 	%r257, 0;
$L__BB0_33:
	ld.global.nc.u16 	%rs345, [%rd409+-30];
	st.global.u16 	[%rd410+-30], %rs345;
	ld.global.nc.u16 	%rs346, [%rd409+-28];
	st.global.u16 	[%rd410+-28], %rs346;
	ld.global.nc.u16 	%rs347, [%rd409+-26];
	st.global.u16 	[%rd410+-26], %rs347;
	ld.global.nc.u16 	%rs348, [%rd409+-24];
	st.global.u16 	[%rd410+-24], %rs348;
	ld.global.nc.u16 	%rs349, [%rd409+-22];
	st.global.u16 	[%rd410+-22], %rs349;
	ld.global.nc.u16 	%rs350, [%rd409+-20];
	st.global.u16 	[%rd410+-20], %rs350;
	ld.global.nc.u16 	%rs351, [%rd409+-18];
	st.global.u16 	[%rd410+-18], %rs351;
	ld.global.nc.u16 	%rs352, [%rd409+-16];
	st.global.u16 	[%rd410+-16], %rs352;
	ld.global.nc.u16 	%rs353, [%rd409+-14];
	st.global.u16 	[%rd410+-14], %rs353;
	ld.global.nc.u16 	%rs354, [%rd409+-12];
	st.global.u16 	[%rd410+-12], %rs354;
	ld.global.nc.u16 	%rs355, [%rd409+-10];
	st.global.u16 	[%rd410+-10], %rs355;
	ld.global.nc.u16 	%rs356, [%rd409+-8];
	st.global.u16 	[%rd410+-8], %rs356;
	ld.global.nc.u16 	%rs357, [%rd409+-6];
	st.global.u16 	[%rd410+-6], %rs357;
	ld.global.nc.u16 	%rs358, [%rd409+-4];
	st.global.u16 	[%rd410+-4], %rs358;
	ld.global.nc.u16 	%rs359, [%rd409+-2];
	st.global.u16 	[%rd410+-2], %rs359;
	ld.global.nc.u16 	%rs360, [%rd409];
	st.global.u16 	[%rd410], %rs360;
	add.s32 	%r257, %r257, 16;
	add.s64 	%rd410, %rd410, 32;
	add.s64 	%rd409, %rd409, 32;
	setp.ne.s32 	%p13, %r257, 256;
	@%p13 bra 	$L__BB0_33;
	add.s64 	%rd412, %rd268, 3613214;
	add.s64 	%rd411, %rd276, 3556766;
	mov.b32 	%r258, 0;
$L__BB0_35:
	ld.global.nc.u16 	%rs361, [%rd411+-30];
	st.global.u16 	[%rd412+-30], %rs361;
	ld.global.nc.u16 	%rs362, [%rd411+-28];
	st.global.u16 	[%rd412+-28], %rs362;
	ld.global.nc.u16 	%rs363, [%rd411+-26];
	st.global.u16 	[%rd412+-26], %rs363;
	ld.global.nc.u16 	%rs364, [%rd411+-24];
	st.global.u16 	[%rd412+-24], %rs364;
	ld.global.nc.u16 	%rs365, [%rd411+-22];
	st.global.u16 	[%rd412+-22], %rs365;
	ld.global.nc.u16 	%rs366, [%rd411+-20];
	st.global.u16 	[%rd412+-20], %rs366;
	ld.global.nc.u16 	%rs367, [%rd411+-18];
	st.global.u16 	[%rd412+-18], %rs367;
	ld.global.nc.u16 	%rs368, [%rd411+-16];
	st.global.u16 	[%rd412+-16], %rs368;
	ld.global.nc.u16 	%rs369, [%rd411+-14];
	st.global.u16 	[%rd412+-14], %rs369;
	ld.global.nc.u16 	%rs370, [%rd411+-12];
	st.global.u16 	[%rd412+-12], %rs370;
	ld.global.nc.u16 	%rs371, [%rd411+-10];
	st.global.u16 	[%rd412+-10], %rs371;
	ld.global.nc.u16 	%rs372, [%rd411+-8];
	st.global.u16 	[%rd412+-8], %rs372;
	ld.global.nc.u16 	%rs373, [%rd411+-6];
	st.global.u16 	[%rd412+-6], %rs373;
	ld.global.nc.u16 	%rs374, [%rd411+-4];
	st.global.u16 	[%rd412+-4], %rs374;
	ld.global.nc.u16 	%rs375, [%rd411+-2];
	st.global.u16 	[%rd412+-2], %rs375;
	ld.global.nc.u16 	%rs376, [%rd411];
	st.global.u16 	[%rd412], %rs376;
	add.s32 	%r258, %r258, 16;
	add.s64 	%rd412, %rd412, 32;
	add.s64 	%rd411, %rd411, 32;
	setp.ne.s32 	%p14, %r258, 256;
	@%p14 bra 	$L__BB0_35;
	add.s64 	%rd414, %rd268, 3613726;
	add.s64 	%rd413, %rd276, 3557278;
	mov.b32 	%r259, 0;
$L__BB0_37:
	ld.global.nc.u16 	%rs377, [%rd413+-30];
	st.global.u16 	[%rd414+-30], %rs377;
	ld.global.nc.u16 	%rs378, [%rd413+-28];
	st.global.u16 	[%rd414+-28], %rs378;
	ld.global.nc.u16 	%rs379, [%rd413+-26];
	st.global.u16 	[%rd414+-26], %rs379;
	ld.global.nc.u16 	%rs380, [%rd413+-24];
	st.global.u16 	[%rd414+-24], %rs380;
	ld.global.nc.u16 	%rs381, [%rd413+-22];
	st.global.u16 	[%rd414+-22], %rs381;
	ld.global.nc.u16 	%rs382, [%rd413+-20];
	st.global.u16 	[%rd414+-20], %rs382;
	ld.global.nc.u16 	%rs383, [%rd413+-18];
	st.global.u16 	[%rd414+-18], %rs383;
	ld.global.nc.u16 	%rs384, [%rd413+-16];
	st.global.u16 	[%rd414+-16], %rs384;
	ld.global.nc.u16 	%rs385, [%rd413+-14];
	st.global.u16 	[%rd414+-14], %rs385;
	ld.global.nc.u16 	%rs386, [%rd413+-12];
	st.global.u16 	[%rd414+-12], %rs386;
	ld.global.nc.u16 	%rs387, [%rd413+-10];
	st.global.u16 	[%rd414+-10], %rs387;
	ld.global.nc.u16 	%rs388, [%rd413+-8];
	st.global.u16 	[%rd414+-8], %rs388;
	ld.global.nc.u16 	%rs389, [%rd413+-6];
	st.global.u16 	[%rd414+-6], %rs389;
	ld.global.nc.u16 	%rs390, [%rd413+-4];
	st.global.u16 	[%rd414+-4], %rs390;
	ld.global.nc.u16 	%rs391, [%rd413+-2];
	st.global.u16 	[%rd414+-2], %rs391;
	ld.global.nc.u16 	%rs392, [%rd413];
	st.global.u16 	[%rd414], %rs392;
	add.s32 	%r259, %r259, 16;
	add.s64 	%rd414, %rd414, 32;
	add.s64 	%rd413, %rd413, 32;
	setp.ne.s32 	%p15, %r259, 256;
	@%p15 bra 	$L__BB0_37;
	mov.b32 	%r260, 0;
$L__BB0_39:
	setp.gt.u32 	%p16, %r260, 239;
	cvt.u64.u32 	%rd46, %r260;
	add.s64 	%rd299, %rd16, %rd46;
	shl.b64 	%rd300, %rd299, 1;
	add.s64 	%rd47, %rd2, %rd300;
	@%p16 bra 	$L__BB0_41;
	ld.global.nc.u16 	%rs969, [%rd47+3557760];
	bra.uni 	$L__BB0_42;
$L__BB0_41:
	mov.f32 	%f9, 0f00000000;
	// begin inline asm
	{  cvt.rn.f16.f32 %rs969, %f9;}

	// end inline asm
$L__BB0_42:
	cvt.u32.u64 	%r125, %rd46;
	add.s64 	%rd301, %rd15, %rd46;
	shl.b64 	%rd302, %rd301, 1;
	add.s64 	%rd48, %rd1, %rd302;
	st.global.u16 	[%rd48+3614208], %rs969;
	setp.lt.u32 	%p17, %r125, 239;
	@%p17 bra 	$L__BB0_44;
	mov.f32 	%f10, 0f00000000;
	// begin inline asm
	{  cvt.rn.f16.f32 %rs970, %f10;}

	// end inline asm
	bra.uni 	$L__BB0_45;
$L__BB0_44:
	ld.global.nc.u16 	%rs970, [%rd47+3557762];
$L__BB0_45:
	st.global.u16 	[%rd48+3614210], %rs970;
	setp.lt.u32 	%p18, %r125, 238;
	@%p18 bra 	$L__BB0_47;
	mov.f32 	%f11, 0f00000000;
	// begin inline asm
	{  cvt.rn.f16.f32 %rs971, %f11;}

	// end inline asm
	bra.uni 	$L__BB0_48;
$L__BB0_47:
	ld.global.nc.u16 	%rs971, [%rd47+3557764];
$L__BB0_48:
	st.global.u16 	[%rd48+3614212], %rs971;
	setp.lt.u32 	%p19, %r125, 237;
	@%p19 bra 	$L__BB0_50;
	mov.f32 	%f12, 0f00000000;
	// begin inline asm
	{  cvt.rn.f16.f32 %rs972, %f12;}

	// end inline asm
	bra.uni 	$L__BB0_51;
$L__BB0_50:
	ld.global.nc.u16 	%rs972, [%rd47+3557766];
$L__BB0_51:
	st.global.u16 	[%rd48+3614214], %rs972;
	setp.lt.u32 	%p20, %r125, 236;
	@%p20 bra 	$L__BB0_53;
	mov.f32 	%f13, 0f00000000;
	// begin inline asm
	{  cvt.rn.f16.f32 %rs973, %f13;}

	// end inline asm
	bra.uni 	$L__BB0_54;
$L__BB0_53:
	ld.global.nc.u16 	%rs973, [%rd47+3557768];
$L__BB0_54:
	st.global.u16 	[%rd48+3614216], %rs973;
	setp.lt.u32 	%p21, %r125, 235;
	@%p21 bra 	$L__BB0_56;
	mov.f32 	%f14, 0f00000000;
	// begin inline asm
	{  cvt.rn.f16.f32 %rs974, %f14;}

	// end inline asm
	bra.uni 	$L__BB0_57;
$L__BB0_56:
	ld.global.nc.u16 	%rs974, [%rd47+3557770];
$L__BB0_57:
	st.global.u16 	[%rd48+3614218], %rs974;
	setp.lt.u32 	%p22, %r125, 234;
	@%p22 bra 	$L__BB0_59;
	mov.f32 	%f15, 0f00000000;
	// begin inline asm
	{  cvt.rn.f16.f32 %rs975, %f15;}

	// end inline asm
	bra.uni 	$L__BB0_60;
$L__BB0_59:
	ld.global.nc.u16 	%rs975, [%rd47+3557772];
$L__BB0_60:
	st.global.u16 	[%rd48+3614220], %rs975;
	setp.lt.u32 	%p23, %r125, 233;
	@%p23 bra 	$L__BB0_62;
	mov.f32 	%f16, 0f00000000;
	// begin inline asm
	{  cvt.rn.f16.f32 %rs976, %f16;}

	// end inline asm
	bra.uni 	$L__BB0_63;
$L__BB0_62:
	ld.global.nc.u16 	%rs976, [%rd47+3557774];
$L__BB0_63:
	st.global.u16 	[%rd48+3614222], %rs976;
	add.s32 	%r260, %r125, 8;
	setp.ne.s32 	%p24, %r260, 256;
	@%p24 bra 	$L__BB0_39;
	add.s64 	%rd416, %rd268, 86046;
	add.s64 	%rd415, %rd276, 84702;
	mov.b32 	%r261, 0;
$L__BB0_65:
	ld.global.nc.u16 	%rs401, [%rd415+-30];
	st.global.u16 	[%rd416+-30], %rs401;
	ld.global.nc.u16 	%rs402, [%rd415+-28];
	st.global.u16 	[%rd416+-28], %rs402;
	ld.global.nc.u16 	%rs403, [%rd415+-26];
	st.global.u16 	[%rd416+-26], %rs403;
	ld.global.nc.u16 	%rs404, [%rd415+-24];
	st.global.u16 	[%rd416+-24], %rs404;
	ld.global.nc.u16 	%rs405, [%rd415+-22];
	st.global.u16 	[%rd416+-22], %rs405;
	ld.global.nc.u16 	%rs406, [%rd415+-20];
	st.global.u16 	[%rd416+-20], %rs406;
	ld.global.nc.u16 	%rs407, [%rd415+-18];
	st.global.u16 	[%rd416+-18], %rs407;
	ld.global.nc.u16 	%rs408, [%rd415+-16];
	st.global.u16 	[%rd416+-16], %rs408;
	ld.global.nc.u16 	%rs409, [%rd415+-14];
	st.global.u16 	[%rd416+-14], %rs409;
	ld.global.nc.u16 	%rs410, [%rd415+-12];
	st.global.u16 	[%rd416+-12], %rs410;
	ld.global.nc.u16 	%rs411, [%rd415+-10];
	st.global.u16 	[%rd416+-10], %rs411;
	ld.global.nc.u16 	%rs412, [%rd415+-8];
	st.global.u16 	[%rd416+-8], %rs412;
	ld.global.nc.u16 	%rs413, [%rd415+-6];
	st.global.u16 	[%rd416+-6], %rs413;
	ld.global.nc.u16 	%rs414, [%rd415+-4];
	st.global.u16 	[%rd416+-4], %rs414;
	ld.global.nc.u16 	%rs415, [%rd415+-2];
	st.global.u16 	[%rd416+-2], %rs415;
	ld.global.nc.u16 	%rs416, [%rd415];
	st.global.u16 	[%rd416], %rs416;
	add.s32 	%r261, %r261, 16;
	add.s64 	%rd416, %rd416, 32;
	add.s64 	%rd415, %rd415, 32;
	setp.ne.s32 	%p25, %r261, 256;
	@%p25 bra 	$L__BB0_65;
	add.s64 	%rd418, %rd268, 86558;
	add.s64 	%rd417, %rd276, 85214;
	mov.b32 	%r262, 0;
$L__BB0_67:
	ld.global.nc.u16 	%rs417, [%rd417+-30];
	st.global.u16 	[%rd418+-30], %rs417;
	ld.global.nc.u16 	%rs418, [%rd417+-28];
	st.global.u16 	[%rd418+-28], %rs418;
	ld.global.nc.u16 	%rs419, [%rd417+-26];
	st.global.u16 	[%rd418+-26], %rs419;
	ld.global.nc.u16 	%rs420, [%rd417+-24];
	st.global.u16 	[%rd418+-24], %rs420;
	ld.global.nc.u16 	%rs421, [%rd417+-22];
	st.global.u16 	[%rd418+-22], %rs421;
	ld.global.nc.u16 	%rs422, [%rd417+-20];
	st.global.u16 	[%rd418+-20], %rs422;
	ld.global.nc.u16 	%rs423, [%rd417+-18];
	st.global.u16 	[%rd418+-18], %rs423;
	ld.global.nc.u16 	%rs424, [%rd417+-16];
	st.global.u16 	[%rd418+-16], %rs424;
	ld.global.nc.u16 	%rs425, [%rd417+-14];
	st.global.u16 	[%rd418+-14], %rs425;
	ld.global.nc.u16 	%rs426, [%rd417+-12];
	st.global.u16 	[%rd418+-12], %rs426;
	ld.global.nc.u16 	%rs427, [%rd417+-10];
	st.global.u16 	[%rd418+-10], %rs427;
	ld.global.nc.u16 	%rs428, [%rd417+-8];
	st.global.u16 	[%rd418+-8], %rs428;
	ld.global.nc.u16 	%rs429, [%rd417+-6];
	st.global.u16 	[%rd418+-6], %rs429;
	ld.global.nc.u16 	%rs430, [%rd417+-4];
	st.global.u16 	[%rd418+-4], %rs430;
	ld.global.nc.u16 	%rs431, [%rd417+-2];
	st.global.u16 	[%rd418+-2], %rs431;
	ld.global.nc.u16 	%rs432, [%rd417];
	st.global.u16 	[%rd418], %rs432;
	add.s32 	%r262, %r262, 16;
	add.s64 	%rd418, %rd418, 32;
	add.s64 	%rd417, %rd417, 32;
	setp.ne.s32 	%p26, %r262, 256;
	@%p26 bra 	$L__BB0_67;
	add.s64 	%rd420, %rd268, 87070;
	add.s64 	%rd419, %rd276, 85726;
	mov.b32 	%r263, 0;
$L__BB0_69:
	ld.global.nc.u16 	%rs433, [%rd419+-30];
	st.global.u16 	[%rd420+-30], %rs433;
	ld.global.nc.u16 	%rs434, [%rd419+-28];
	st.global.u16 	[%rd420+-28], %rs434;
	ld.global.nc.u16 	%rs435, [%rd419+-26];
	st.global.u16 	[%rd420+-26], %rs435;
	ld.global.nc.u16 	%rs436, [%rd419+-24];
	st.global.u16 	[%rd420+-24], %rs436;
	ld.global.nc.u16 	%rs437, [%rd419+-22];
	st.global.u16 	[%rd420+-22], %rs437;
	ld.global.nc.u16 	%rs438, [%rd419+-20];
	st.global.u16 	[%rd420+-20], %rs438;
	ld.global.nc.u16 	%rs439, [%rd419+-18];
	st.global.u16 	[%rd420+-18], %rs439;
	ld.global.nc.u16 	%rs440, [%rd419+-16];
	st.global.u16 	[%rd420+-16], %rs440;
	ld.global.nc.u16 	%rs441, [%rd419+-14];
	st.global.u16 	[%rd420+-14], %rs441;
	ld.global.nc.u16 	%rs442, [%rd419+-12];
	st.global.u16 	[%rd420+-12], %rs442;
	ld.global.nc.u16 	%rs443, [%rd419+-10];
	st.global.u16 	[%rd420+-10], %rs443;
	ld.global.nc.u16 	%rs444, [%rd419+-8];
	st.global.u16 	[%rd420+-8], %rs444;
	ld.global.nc.u16 	%rs445, [%rd419+-6];
	st.global.u16 	[%rd420+-6], %rs445;
	ld.global.nc.u16 	%rs446, [%rd419+-4];
	st.global.u16 	[%rd420+-4], %rs446;
	ld.global.nc.u16 	%rs447, [%rd419+-2];
	st.global.u16 	[%rd420+-2], %rs447;
	ld.global.nc.u16 	%rs448, [%rd419];
	st.global.u16 	[%rd420], %rs448;
	add.s32 	%r263, %r263, 16;
	add.s64 	%rd420, %rd420, 32;
	add.s64 	%rd419, %rd419, 32;
	setp.ne.s32 	%p27, %r263, 256;
	@%p27 bra 	$L__BB0_69;
	mov.b32 	%r264, 0;
$L__BB0_71:
	setp.gt.u32 	%p28, %r264, 239;
	cvt.u64.u32 	%rd67, %r264;
	add.s64 	%rd309, %rd16, %rd67;
	shl.b64 	%rd310, %rd309, 1;
	add.s64 	%rd68, %rd2, %rd310;
	@%p28 bra 	$L__BB0_73;
	ld.global.nc.u16 	%rs977, [%rd68+86208];
	bra.uni 	$L__BB0_74;
$L__BB0_73:
	mov.f32 	%f17, 0f00000000;
	// begin inline asm
	{  cvt.rn.f16.f32 %rs977, %f17;}

	// end inline asm
$L__BB0_74:
	cvt.u32.u64 	%r137, %rd67;
	add.s64 	%rd311, %rd15, %rd67;
	shl.b64 	%rd312, %rd311, 1;
	add.s64 	%rd69, %rd1, %rd312;
	st.global.u16 	[%rd69+87552], %rs977;
	setp.lt.u32 	%p29, %r137, 239;
	@%p29 bra 	$L__BB0_76;
	mov.f32 	%f18, 0f00000000;
	// begin inline asm
	{  cvt.rn.f16.f32 %rs978, %f18;}

	// end inline asm
	bra.uni 	$L__BB0_77;
$L__BB0_76:
	ld.global.nc.u16 	%rs978, [%rd68+86210];
$L__BB0_77:
	st.global.u16 	[%rd69+87554], %rs978;
	setp.lt.u32 	%p30, %r137, 238;
	@%p30 bra 	$L__BB0_79;
	mov.f32 	%f19, 0f00000000;
	// begin inline asm
	{  cvt.rn.f16.f32 %rs979, %f19;}

	// end inline asm
	bra.uni 	$L__BB0_80;
$L__BB0_79:
	ld.global.nc.u16 	%rs979, [%rd68+86212];
$L__BB0_80:
	st.global.u16 	[%rd69+87556], %rs979;
	setp.lt.u32 	%p31, %r137, 237;
	@%p31 bra 	$L__BB0_82;
	mov.f32 	%f20, 0f00000000;
	// begin inline asm
	{  cvt.rn.f16.f32 %rs980, %f20;}

	// end inline asm
	bra.uni 	$L__BB0_83;
$L__BB0_82:
	ld.global.nc.u16 	%rs980, [%rd68+86214];
$L__BB0_83:
	st.global.u16 	[%rd69+87558], %rs980;
	setp.lt.u32 	%p32, %r137, 236;
	@%p32 bra 	$L__BB0_85;
	mov.f32 	%f21, 0f00000000;
	// begin inline asm
	{  cvt.rn.f16.f32 %rs981, %f21;}

	// end inline asm
	bra.uni 	$L__BB0_86;
$L__BB0_85:
	ld.global.nc.u16 	%rs981, [%rd68+86216];
$L__BB0_86:
	st.global.u16 	[%rd69+87560], %rs981;
	setp.lt.u32 	%p33, %r137, 235;
	@%p33 bra 	$L__BB0_88;
	mov.f32 	%f22, 0f00000000;
	// begin inline asm
	{  cvt.rn.f16.f32 %rs982, %f22;}

	// end inline asm
	bra.uni 	$L__BB0_89;
$L__BB0_88:
	ld.global.nc.u16 	%rs982, [%rd68+86218];
$L__BB0_89:
	st.global.u16 	[%rd69+87562], %rs982;
	setp.lt.u32 	%p34, %r137, 234;
	@%p34 bra 	$L__BB0_91;
	mov.f32 	%f23, 0f00000000;
	// begin inline asm
	{  cvt.rn.f16.f32 %rs983, %f23;}

	// end inline asm
	bra.uni 	$L__BB0_92;
$L__BB0_91:
	ld.global.nc.u16 	%rs983, [%rd68+86220];
$L__BB0_92:
	st.global.u16 	[%rd69+87564], %rs983;
	setp.lt.u32 	%p35, %r137, 233;
	@%p35 bra 	$L__BB0_94;
	mov.f32 	%f24, 0f00000000;
	// begin inline asm
	{  cvt.rn.f16.f32 %rs984, %f24;}

	// end inline asm
	bra.uni 	$L__BB0_95;
$L__BB0_94:
	ld.global.nc.u16 	%rs984, [%rd68+86222];
$L__BB0_95:
	st.global.u16 	[%rd69+87566], %rs984;
	add.s32 	%r264, %r137, 8;
	setp.ne.s32 	%p36, %r264, 256;
	@%p36 bra 	$L__BB0_71;
	add.s64 	%rd422, %rd268, 3698718;
	add.s64 	%rd421, %rd276, 3640926;
	mov.b32 	%r265, 0;
$L__BB0_97:
	ld.global.nc.u16 	%rs457, [%rd421+-30];
	st.global.u16 	[%rd422+-30], %rs457;
	ld.global.nc.u16 	%rs458, [%rd421+-28];
	st.global.u16 	[%rd422+-28], %rs458;
	ld.global.nc.u16 	%rs459, [%rd421+-26];
	st.global.u16 	[%rd422+-26], %rs459;
	ld.global.nc.u16 	%rs460, [%rd421+-24];
	st.global.u16 	[%rd422+-24], %rs460;
	ld.global.nc.u16 	%rs461, [%rd421+-22];
	st.global.u16 	[%rd422+-22], %rs461;
	ld.global.nc.u16 	%rs462, [%rd421+-20];
	st.global.u16 	[%rd422+-20], %rs462;
	ld.global.nc.u16 	%rs463, [%rd421+-18];
	st.global.u16 	[%rd422+-18], %rs463;
	ld.global.nc.u16 	%rs464, [%rd421+-16];
	st.global.u16 	[%rd422+-16], %rs464;
	ld.global.nc.u16 	%rs465, [%rd421+-14];
	st.global.u16 	[%rd422+-14], %rs465;
	ld.global.nc.u16 	%rs466, [%rd421+-12];
	st.global.u16 	[%rd422+-12], %rs466;
	ld.global.nc.u16 	%rs467, [%rd421+-10];
	st.global.u16 	[%rd422+-10], %rs467;
	ld.global.nc.u16 	%rs468, [%rd421+-8];
	st.global.u16 	[%rd422+-8], %rs468;
	ld.global.nc.u16 	%rs469, [%rd421+-6];
	st.global.u16 	[%rd422+-6], %rs469;
	ld.global.nc.u16 	%rs470, [%rd421+-4];
	st.global.u16 	[%rd422+-4], %rs470;
	ld.global.nc.u16 	%rs471, [%rd421+-2];
	st.global.u16 	[%rd422+-2], %rs471;
	ld.global.nc.u16 	%rs472, [%rd421];
	st.global.u16 	[%rd422], %rs472;
	add.s32 	%r265, %r265, 16;
	add.s64 	%rd422, %rd422, 32;
	add.s64 	%rd421, %rd421, 32;
	setp.ne.s32 	%p37, %r265, 256;
	@%p37 bra 	$L__BB0_97;
	add.s64 	%rd424, %rd268, 3699230;
	add.s64 	%rd423, %rd276, 3641438;
	mov.b32 	%r266, 0;
$L__BB0_99:
	ld.global.nc.u16 	%rs473, [%rd423+-30];
	st.global.u16 	[%rd424+-30], %rs473;
	ld.global.nc.u16 	%rs474, [%rd423+-28];
	st.global.u16 	[%rd424+-28], %rs474;
	ld.global.nc.u16 	%rs475, [%rd423+-26];
	st.global.u16 	[%rd424+-26], %rs475;
	ld.global.nc.u16 	%rs476, [%rd423+-24];
	st.global.u16 	[%rd424+-24], %rs476;
	ld.global.nc.u16 	%rs477, [%rd423+-22];
	st.global.u16 	[%rd424+-22], %rs477;
	ld.global.nc.u16 	%rs478, [%rd423+-20];
	st.global.u16 	[%rd424+-20], %rs478;
	ld.global.nc.u16 	%rs479, [%rd423+-18];
	st.global.u16 	[%rd424+-18], %rs479;
	ld.global.nc.u16 	%rs480, [%rd423+-16];
	st.global.u16 	[%rd424+-16], %rs480;
	ld.global.nc.u16 	%rs481, [%rd423+-14];
	st.global.u16 	[%rd424+-14], %rs481;
	ld.global.nc.u16 	%rs482, [%rd423+-12];
	st.global.u16 	[%rd424+-12], %rs482;
	ld.global.nc.u16 	%rs483, [%rd423+-10];
	st.global.u16 	[%rd424+-10], %rs483;
	ld.global.nc.u16 	%rs484, [%rd423+-8];
	st.global.u16 	[%rd424+-8], %rs484;
	ld.global.nc.u16 	%rs485, [%rd423+-6];
	st.global.u16 	[%rd424+-6], %rs485;
	ld.global.nc.u16 	%rs486, [%rd423+-4];
	st.global.u16 	[%rd424+-4], %rs486;
	ld.global.nc.u16 	%rs487, [%rd423+-2];
	st.global.u16 	[%rd424+-2], %rs487;
	ld.global.nc.u16 	%rs488, [%rd423];
	st.global.u16 	[%rd424], %rs488;
	add.s32 	%r266, %r266, 16;
	add.s64 	%rd424, %rd424, 32;
	add.s64 	%rd423, %rd423, 32;
	setp.ne.s32 	%p38, %r266, 256;
	@%p38 bra 	$L__BB0_99;
	add.s64 	%rd426, %rd268, 3699742;
	add.s64 	%rd425, %rd276, 3641950;
	mov.b32 	%r267, 0;
$L__BB0_101:
	ld.global.nc.u16 	%rs489, [%rd425+-30];
	st.global.u16 	[%rd426+-30], %rs489;
	ld.global.nc.u16 	%rs490, [%rd425+-28];
	st.global.u16 	[%rd426+-28], %rs490;
	ld.global.nc.u16 	%rs491, [%rd425+-26];
	st.global.u16 	[%rd426+-26], %rs491;
	ld.global.nc.u16 	%rs492, [%rd425+-24];
	st.global.u16 	[%rd426+-24], %rs492;
	ld.global.nc.u16 	%rs493, [%rd425+-22];
	st.global.u16 	[%rd426+-22], %rs493;
	ld.global.nc.u16 	%rs494, [%rd425+-20];
	st.global.u16 	[%rd426+-20], %rs494;
	ld.global.nc.u16 	%rs495, [%rd425+-18];
	st.global.u16 	[%rd426+-18], %rs495;
	ld.global.nc.u16 	%rs496, [%rd425+-16];
	st.global.u16 	[%rd426+-16], %rs496;
	ld.global.nc.u16 	%rs497, [%rd425+-14];
	st.global.u16 	[%rd426+-14], %rs497;
	ld.global.nc.u16 	%rs498, [%rd425+-12];
	st.global.u16 	[%rd426+-12], %rs498;
	ld.global.nc.u16 	%rs499, [%rd425+-10];
	st.global.u16 	[%rd426+-10], %rs499;
	ld.global.nc.u16 	%rs500, [%rd425+-8];
	st.global.u16 	[%rd426+-8], %rs500;
	ld.global.nc.u16 	%rs501, [%rd425+-6];
	st.global.u16 	[%rd426+-6], %rs501;
	ld.global.nc.u16 	%rs502, [%rd425+-4];
	st.global.u16 	[%rd426+-4], %rs502;
	ld.global.nc.u16 	%rs503, [%rd425+-2];
	st.global.u16 	[%rd426+-2], %rs503;
	ld.global.nc.u16 	%rs504, [%rd425];
	st.global.u16 	[%rd426], %rs504;
	add.s32 	%r267, %r267, 16;
	add.s64 	%rd426, %rd426, 32;
	add.s64 	%rd425, %rd425, 32;
	setp.ne.s32 	%p39, %r267, 256;
	@%p39 bra 	$L__BB0_101;
	mov.b32 	%r268, 0;
$L__BB0_103:
	setp.gt.u32 	%p40, %r268, 239;
	cvt.u64.u32 	%rd88, %r268;
	add.s64 	%rd319, %rd16, %rd88;
	shl.b64 	%rd320, %rd319, 1;
	add.s64 	%rd89, %rd2, %rd320;
	@%p40 bra 	$L__BB0_105;
	ld.global.nc.u16 	%rs985, [%rd89+3642432];
	bra.uni 	$L__BB0_106;
$L__BB0_105:
	mov.f32 	%f25, 0f00000000;
	// begin inline asm
	{  cvt.rn.f16.f32 %rs985, %f25;}

	// end inline asm
$L__BB0_106:
	cvt.u32.u64 	%r149, %rd88;
	add.s64 	%rd321, %rd15, %rd88;
	shl.b64 	%rd322, %rd321, 1;
	add.s64 	%rd90, %rd1, %rd322;
	st.global.u16 	[%rd90+3700224], %rs985;
	setp.lt.u32 	%p41, %r149, 239;
	@%p41 bra 	$L__BB0_108;
	mov.f32 	%f26, 0f00000000;
	// begin inline asm
	{  cvt.rn.f16.f32 %rs986, %f26;}

	// end inline asm
	bra.uni 	$L__BB0_109;
$L__BB0_108:
	ld.global.nc.u16 	%rs986, [%rd89+3642434];
$L__BB0_109:
	st.global.u16 	[%rd90+3700226], %rs986;
	setp.lt.u32 	%p42, %r149, 238;
	@%p42 bra 	$L__BB0_111;
	mov.f32 	%f27, 0f00000000;
	// begin inline asm
	{  cvt.rn.f16.f32 %rs987, %f27;}

	// end inline asm
	bra.uni 	$L__BB0_112;
$L__BB0_111:
	ld.global.nc.u16 	%rs987, [%rd89+3642436];
$L__BB0_112:
	st.global.u16 	[%rd90+3700228], %rs987;
	setp.lt.u32 	%p43, %r149, 237;
	@%p43 bra 	$L__BB0_114;
	mov.f32 	%f28, 0f00000000;
	// begin inline asm
	{  cvt.rn.f16.f32 %rs988, %f28;}

	// end inline asm
	bra.uni 	$L__BB0_115;
$L__BB0_114:
	ld.global.nc.u16 	%rs988, [%rd89+3642438];
$L__BB0_115:
	st.global.u16 	[%rd90+3700230], %rs988;
	setp.lt.u32 	%p44, %r149, 236;
	@%p44 bra 	$L__BB0_117;
	mov.f32 	%f29, 0f00000000;
	// begin inline asm
	{  cvt.rn.f16.f32 %rs989, %f29;}

	// end inline asm
	bra.uni 	$L__BB0_118;
$L__BB0_117:
	ld.global.nc.u16 	%rs989, [%rd89+3642440];
$L__BB0_118:
	st.global.u16 	[%rd90+3700232], %rs989;
	setp.lt.u32 	%p45, %r149, 235;
	@%p45 bra 	$L__BB0_120;
	mov.f32 	%f30, 0f00000000;
	// begin inline asm
	{  cvt.rn.f16.f32 %rs990, %f30;}

	// end inline asm
	bra.uni 	$L__BB0_121;
$L__BB0_120:
	ld.global.nc.u16 	%rs990, [%rd89+3642442];
$L__BB0_121:
	st.global.u16 	[%rd90+3700234], %rs990;
	setp.lt.u32 	%p46, %r149, 234;
	@%p46 bra 	$L__BB0_123;
	mov.f32 	%f31, 0f00000000;
	// begin inline asm
	{  cvt.rn.f16.f32 %rs991, %f31;}

	// end inline asm
	bra.uni 	$L__BB0_124;
$L__BB0_123:
	ld.global.nc.u16 	%rs991, [%rd89+3642444];
$L__BB0_124:
	st.global.u16 	[%rd90+3700236], %rs991;
	setp.lt.u32 	%p47, %r149, 233;
	@%p47 bra 	$L__BB0_126;
	mov.f32 	%f32, 0f00000000;
	// begin inline asm
	{  cvt.rn.f16.f32 %rs992, %f32;}

	// end inline asm
	bra.uni 	$L__BB0_127;
$L__BB0_126:
	ld.global.nc.u16 	%rs992, [%rd89+3642446];
$L__BB0_127:
	st.global.u16 	[%rd90+3700238], %rs992;
	add.s32 	%r268, %r149, 8;
	setp.ne.s32 	%p48, %r268, 256;
	@%p48 bra 	$L__BB0_103;
	add.s64 	%rd428, %rd268, 172062;
	add.s64 	%rd427, %rd276, 169374;
	mov.b32 	%r269, 0;
$L__BB0_129:
	ld.global.nc.u16 	%rs513, [%rd427+-30];
	st.global.u16 	[%rd428+-30], %rs513;
	ld.global.nc.u16 	%rs514, [%rd427+-28];
	st.global.u16 	[%rd428+-28], %rs514;
	ld.global.nc.u16 	%rs515, [%rd427+-26];
	st.global.u16 	[%rd428+-26], %rs515;
	ld.global.nc.u16 	%rs516, [%rd427+-24];
	st.global.u16 	[%rd428+-24], %rs516;
	ld.global.nc.u16 	%rs517, [%rd427+-22];
	st.global.u16 	[%rd428+-22], %rs517;
	ld.global.nc.u16 	%rs518, [%rd427+-20];
	st.global.u16 	[%rd428+-20], %rs518;
	ld.global.nc.u16 	%rs519, [%rd427+-18];
	st.global.u16 	[%rd428+-18], %rs519;
	ld.global.nc.u16 	%rs520, [%rd427+-16];
	st.global.u16 	[%rd428+-16], %rs520;
	ld.global.nc.u16 	%rs521, [%rd427+-14];
	st.global.u16 	[%rd428+-14], %rs521;
	ld.global.nc.u16 	%rs522, [%rd427+-12];
	st.global.u16 	[%rd428+-12], %rs522;
	ld.global.nc.u16 	%rs523, [%rd427+-10];
	st.global.u16 	[%rd428+-10], %rs523;
	ld.global.nc.u16 	%rs524, [%rd427+-8];
	st.global.u16 	[%rd428+-8], %rs524;
	ld.global.nc.u16 	%rs525, [%rd427+-6];
	st.global.u16 	[%rd428+-6], %rs525;
	ld.global.nc.u16 	%rs526, [%rd427+-4];
	st.global.u16 	[%rd428+-4], %rs526;
	ld.global.nc.u16 	%rs527, [%rd427+-2];
	st.global.u16 	[%rd428+-2], %rs527;
	ld.global.nc.u16 	%rs528, [%rd427];
	st.global.u16 	[%rd428], %rs528;
	add.s32 	%r269, %r269, 16;
	add.s64 	%rd428, %rd428, 32;
	add.s64 	%rd427, %rd427, 32;
	setp.ne.s32 	%p49, %r269, 256;
	@%p49 bra 	$L__BB0_129;
	add.s64 	%rd430, %rd268, 172574;
	add.s64 	%rd429, %rd276, 169886;
	mov.b32 	%r270, 0;
$L__BB0_131:
	ld.global.nc.u16 	%rs529, [%rd429+-30];
	st.global.u16 	[%rd430+-30], %rs529;
	ld.global.nc.u16 	%rs530, [%rd429+-28];
	st.global.u16 	[%rd430+-28], %rs530;
	ld.global.nc.u16 	%rs531, [%rd429+-26];
	st.global.u16 	[%rd430+-26], %rs531;
	ld.global.nc.u16 	%rs532, [%rd429+-24];
	st.global.u16 	[%rd430+-24], %rs532;
	ld.global.nc.u16 	%rs533, [%rd429+-22];
	st.global.u16 	[%rd430+-22], %rs533;
	ld.global.nc.u16 	%rs534, [%rd429+-20];
	st.global.u16 	[%rd430+-20], %rs534;
	ld.global.nc.u16 	%rs535, [%rd429+-18];
	st.global.u16 	[%rd430+-18], %rs535;
	ld.global.nc.u16 	%rs536, [%rd429+-16];
	st.global.u16 	[%rd430+-16], %rs536;
	ld.global.nc.u16 	%rs537, [%rd429+-14];
	st.global.u16 	[%rd430+-14], %rs537;
	ld.global.nc.u16 	%rs538, [%rd429+-12];
	st.global.u16 	[%rd430+-12], %rs538;
	ld.global.nc.u16 	%rs539, [%rd429+-10];
	st.global.u16 	[%rd430+-10], %rs539;
	ld.global.nc.u16 	%rs540, [%rd429+-8];
	st.global.u16 	[%rd430+-8], %rs540;
	ld.global.nc.u16 	%rs541, [%rd429+-6];
	st.global.u16 	[%rd430+-6], %rs541;
	ld.global.nc.u16 	%rs542, [%rd429+-4];
	st.global.u16 	[%rd430+-4], %rs542;
	ld.global.nc.u16 	%rs543, [%rd429+-2];
	st.global.u16 	[%rd430+-2], %rs543;
	ld.global.nc.u16 	%rs544, [%rd429];
	st.global.u16 	[%rd430], %rs544;
	add.s32 	%r270, %r270, 16;
	add.s64 	%rd430, %rd430, 32;
	add.s64 	%rd429, %rd429, 32;
	setp.ne.s32 	%p50, %r270, 256;
	@%p50 bra 	$L__BB0_131;
	add.s64 	%rd432, %rd268, 173086;
	add.s64 	%rd431, %rd276, 170398;
	mov.b32 	%r271, 0;
$L__BB0_133:
	ld.global.nc.u16 	%rs545, [%rd431+-30];
	st.global.u16 	[%rd432+-30], %rs545;
	ld.global.nc.u16 	%rs546, [%rd431+-28];
	st.global.u16 	[%rd432+-28], %rs546;
	ld.global.nc.u16 	%rs547, [%rd431+-26];
	st.global.u16 	[%rd432+-26], %rs547;
	ld.global.nc.u16 	%rs548, [%rd431+-24];
	st.global.u16 	[%rd432+-24], %rs548;
	ld.global.nc.u16 	%rs549, [%rd431+-22];
	st.global.u16 	[%rd432+-22], %rs549;
	ld.global.nc.u16 	%rs550, [%rd431+-20];
	st.global.u16 	[%rd432+-20], %rs550;
	ld.global.nc.u16 	%rs551, [%rd431+-18];
	st.global.u16 	[%rd432+-18], %rs551;
	ld.global.nc.u16 	%rs552, [%rd431+-16];
	st.global.u16 	[%rd432+-16], %rs552;
	ld.global.nc.u16 	%rs553, [%rd431+-14];
	st.global.u16 	[%rd432+-14], %rs553;
	ld.global.nc.u16 	%rs554, [%rd431+-12];
	st.global.u16 	[%rd432+-12], %rs554;
	ld.global.nc.u16 	%rs555, [%rd431+-10];
	st.global.u16 	[%rd432+-10], %rs555;
	ld.global.nc.u16 	%rs556, [%rd431+-8];
	st.global.u16 	[%rd432+-8], %rs556;
	ld.global.nc.u16 	%rs557, [%rd431+-6];
	st.global.u16 	[%rd432+-6], %rs557;
	ld.global.nc.u16 	%rs558, [%rd431+-4];
	st.global.u16 	[%rd432+-4], %rs558;
	ld.global.nc.u16 	%rs559, [%rd431+-2];
	st.global.u16 	[%rd432+-2], %rs559;
	ld.global.nc.u16 	%rs560, [%rd431];
	st.global.u16 	[%rd432], %rs560;
	add.s32 	%r271, %r271, 16;
	add.s64 	%rd432, %rd432, 32;
	add.s64 	%rd431, %rd431, 32;
	setp.ne.s32 	%p51, %r271, 256;
	@%p51 bra 	$L__BB0_133;
	mov.b32 	%r272, 0;
$L__BB0_135:
	setp.gt.u32 	%p52, %r272, 239;
	cvt.u64.u32 	%rd109, %r272;
	add.s64 	%rd329, %rd16, %rd109;
	shl.b64 	%rd330, %rd329, 1;
	add.s64 	%rd110, %rd2, %rd330;
	@%p52 bra 	$L__BB0_137;
	ld.global.nc.u16 	%rs993, [%rd110+170880];
	bra.uni 	$L__BB0_138;
$L__BB0_137:
	mov.f32 	%f33, 0f00000000;
	// begin inline asm
	{  cvt.rn.f16.f32 %rs993, %f33;}

	// end inline asm
$L__BB0_138:
	cvt.u32.u64 	%r161, %rd109;
	add.s64 	%rd331, %rd15, %rd109;
	shl.b64 	%rd332, %rd331, 1;
	add.s64 	%rd111, %rd1, %rd332;
	st.global.u16 	[%rd111+173568], %rs993;
	setp.lt.u32 	%p53, %r161, 239;
	@%p53 bra 	$L__BB0_140;
	mov.f32 	%f34, 0f00000000;
	// begin inline asm
	{  cvt.rn.f16.f32 %rs994, %f34;}

	// end inline asm
	bra.uni 	$L__BB0_141;
$L__BB0_140:
	ld.global.nc.u16 	%rs994, [%rd110+170882];
$L__BB0_141:
	st.global.u16 	[%rd111+173570], %rs994;
	setp.lt.u32 	%p54, %r161, 238;
	@%p54 bra 	$L__BB0_143;
	mov.f32 	%f35, 0f00000000;
	// begin inline asm
	{  cvt.rn.f16.f32 %rs995, %f35;}

	// end inline asm
	bra.uni 	$L__BB0_144;
$L__BB0_143:
	ld.global.nc.u16 	%rs995, [%rd110+170884];
$L__BB0_144:
	st.global.u16 	[%rd111+173572], %rs995;
	setp.lt.u32 	%p55, %r161, 237;
	@%p55 bra 	$L__BB0_146;
	mov.f32 	%f36, 0f00000000;
	// begin inline asm
	{  cvt.rn.f16.f32 %rs996, %f36;}

	// end inline asm
	bra.uni 	$L__BB0_147;
$L__BB0_146:
	ld.global.nc.u16 	%rs996, [%rd110+170886];
$L__BB0_147:
	st.global.u16 	[%rd111+173574], %rs996;
	setp.lt.u32 	%p56, %r161, 236;
	@%p56 bra 	$L__BB0_149;
	mov.f32 	%f37, 0f00000000;
	// begin inline asm
	{  cvt.rn.f16.f32 %rs997, %f37;}

	// end inline asm
	bra.uni 	$L__BB0_150;
$L__BB0_149:
	ld.global.nc.u16 	%rs997, [%rd110+170888];
$L__BB0_150:
	st.global.u16 	[%rd111+173576], %rs997;
	setp.lt.u32 	%p57, %r161, 235;
	@%p57 bra 	$L__BB0_152;
	mov.f32 	%f38, 0f00000000;
	// begin inline asm
	{  cvt.rn.f16.f32 %rs998, %f38;}

	// end inline asm
	bra.uni 	$L__BB0_153;
$L__BB0_152:
	ld.global.nc.u16 	%rs998, [%rd110+170890];
$L__BB0_153:
	st.global.u16 	[%rd111+173578], %rs998;
	setp.lt.u32 	%p58, %r161, 234;
	@%p58 bra 	$L__BB0_155;
	mov.f32 	%f39, 0f00000000;
	// begin inline asm
	{  cvt.rn.f16.f32 %rs999, %f39;}

	// end inline asm
	bra.uni 	$L__BB0_156;
$L__BB0_155:
	ld.global.nc.u16 	%rs999, [%rd110+170892];
$L__BB0_156:
	st.global.u16 	[%rd111+173580], %rs999;
	setp.lt.u32 	%p59, %r161, 233;
	@%p59 bra 	$L__BB0_158;
	mov.f32 	%f40, 0f00000000;
	// begin inline asm
	{  cvt.rn.f16.f32 %rs1000, %f40;}

	// end inline asm
	bra.uni 	$L__BB0_159;
$L__BB0_158:
	ld.global.nc.u16 	%rs1000, [%rd110+170894];
$L__BB0_159:
	st.global.u16 	[%rd111+173582], %rs1000;
	add.s32 	%r272, %r161, 8;
	setp.ne.s32 	%p60, %r272, 256;
	@%p60 bra 	$L__BB0_135;
	add.s64 	%rd434, %rd268, 3784734;
	add.s64 	%rd433, %rd276, 3725598;
	mov.b32 	%r273, 0;
$L__BB0_161:
	ld.global.nc.u16 	%rs569, [%rd433+-30];
	st.global.u16 	[%rd434+-30], %rs569;
	ld.global.nc.u16 	%rs570, [%rd433+-28];
	st.global.u16 	[%rd434+-28], %rs570;
	ld.global.nc.u16 	%rs571, [%rd433+-26];
	st.global.u16 	[%rd434+-26], %rs571;
	ld.global.nc.u16 	%rs572, [%rd433+-24];
	st.global.u16 	[%rd434+-24], %rs572;
	ld.global.nc.u16 	%rs573, [%rd433+-22];
	st.global.u16 	[%rd434+-22], %rs573;
	ld.global.nc.u16 	%rs574, [%rd433+-20];
	st.global.u16 	[%rd434+-20], %rs574;
	ld.global.nc.u16 	%rs575, [%rd433+-18];
	st.global.u16 	[%rd434+-18], %rs575;
	ld.global.nc.u16 	%rs576, [%rd433+-16];
	st.global.u16 	[%rd434+-16], %rs576;
	ld.global.nc.u16 	%rs577, [%rd433+-14];
	st.global.u16 	[%rd434+-14], %rs577;
	ld.global.nc.u16 	%rs578, [%rd433+-12];
	st.global.u16 	[%rd434+-12], %rs578;
	ld.global.nc.u16 	%rs579, [%rd433+-10];
	st.global.u16 	[%rd434+-10], %rs579;
	ld.global.nc.u16 	%rs580, [%rd433+-8];
	st.global.u16 	[%rd434+-8], %rs580;
	ld.global.nc.u16 	%rs581, [%rd433+-6];
	st.global.u16 	[%rd434+-6], %rs581;
	ld.global.nc.u16 	%rs582, [%rd433+-4];
	st.global.u16 	[%rd434+-4], %rs582;
	ld.global.nc.u16 	%rs583, [%rd433+-2];
	st.global.u16 	[%rd434+-2], %rs583;
	ld.global.nc.u16 	%rs584, [%rd433];
	st.global.u16 	[%rd434], %rs584;
	add.s32 	%r273, %r273, 16;
	add.s64 	%rd434, %rd434, 32;
	add.s64 	%rd433, %rd433, 32;
	setp.ne.s32 	%p61, %r273, 256;
	@%p61 bra 	$L__BB0_161;
	add.s64 	%rd436, %rd268, 3785246;
	add.s64 	%rd435, %rd276, 3726110;
	mov.b32 	%r274, 0;
$L__BB0_163:
	ld.global.nc.u16 	%rs585, [%rd435+-30];
	st.global.u16 	[%rd436+-30], %rs585;
	ld.global.nc.u16 	%rs586, [%rd435+-28];
	st.global.u16 	[%rd436+-28], %rs586;
	ld.global.nc.u16 	%rs587, [%rd435+-26];
	st.global.u16 	[%rd436+-26], %rs587;
	ld.global.nc.u16 	%rs588, [%rd435+-24];
	st.global.u16 	[%rd436+-24], %rs588;
	ld.global.nc.u16 	%rs589, [%rd435+-22];
	st.global.u16 	[%rd436+-22], %rs589;
	ld.global.nc.u16 	%rs590, [%rd435+-20];
	st.global.u16 	[%rd436+-20], %rs590;
	ld.global.nc.u16 	%rs591, [%rd435+-18];
	st.global.u16 	[%rd436+-18], %rs591;
	ld.global.nc.u16 	%rs592, [%rd435+-16];
	st.global.u16 	[%rd436+-16], %rs592;
	ld.global.nc.u16 	%rs593, [%rd435+-14];
	st.global.u16 	[%rd436+-14], %rs593;
	ld.global.nc.u16 	%rs594, [%rd435+-12];
	st.global.u16 	[%rd436+-12], %rs594;
	ld.global.nc.u16 	%rs595, [%rd435+-10];
	st.global.u16 	[%rd436+-10], %rs595;
	ld.global.nc.u16 	%rs596, [%rd435+-8];
	st.global.u16 	[%rd436+-8], %rs596;
	ld.global.nc.u16 	%rs597, [%rd435+-6];
	st.global.u16 	[%rd436+-6], %rs597;
	ld.global.nc.u16 	%rs598, [%rd435+-4];
	st.global.u16 	[%rd436+-4], %rs598;
	ld.global.nc.u16 	%rs599, [%rd435+-2];
	st.global.u16 	[%rd436+-2], %rs599;
	ld.global.nc.u16 	%rs600, [%rd435];
	st.global.u16 	[%rd436], %rs600;
	add.s32 	%r274, %r274, 16;
	add.s64 	%rd436, %rd436, 32;
	add.s64 	%rd435, %rd435, 32;
	setp.ne.s32 	%p62, %r274, 256;
	@%p62 bra 	$L__BB0_163;
	add.s64 	%rd438, %rd268, 3785758;
	add.s64 	%rd437, %rd276, 3726622;
	mov.b32 	%r275, 0;
$L__BB0_165:
	ld.global.nc.u16 	%rs601, [%rd437+-30];
	st.global.u16 	[%rd438+-30], %rs601;
	ld.global.nc.u16 	%rs602, [%rd437+-28];
	st.global.u16 	[%rd438+-28], %rs602;
	ld.global.nc.u16 	%rs603, [%rd437+-26];
	st.global.u16 	[%rd438+-26], %rs603;
	ld.global.nc.u16 	%rs604, [%rd437+-24];
	st.global.u16 	[%rd438+-24], %rs604;
	ld.global.nc.u16 	%rs605, [%rd437+-22];
	st.global.u16 	[%rd438+-22], %rs605;
	ld.global.nc.u16 	%rs606, [%rd437+-20];
	st.global.u16 	[%rd438+-20], %rs606;
	ld.global.nc.u16 	%rs607, [%rd437+-18];
	st.global.u16 	[%rd438+-18], %rs607;
	ld.global.nc.u16 	%rs608, [%rd437+-16];
	st.global.u16 	[%rd438+-16], %rs608;
	ld.global.nc.u16 	%rs609, [%rd437+-14];
	st.global.u16 	[%rd438+-14], %rs609;
	ld.global.nc.u16 	%rs610, [%rd437+-12];
	st.global.u16 	[%rd438+-12], %rs610;
	ld.global.nc.u16 	%rs611, [%rd437+-10];
	st.global.u16 	[%rd438+-10], %rs611;
	ld.global.nc.u16 	%rs612, [%rd437+-8];
	st.global.u16 	[%rd438+-8], %rs612;
	ld.global.nc.u16 	%rs613, [%rd437+-6];
	st.global.u16 	[%rd438+-6], %rs613;
	ld.global.nc.u16 	%rs614, [%rd437+-4];
	st.global.u16 	[%rd438+-4], %rs614;
	ld.global.nc.u16 	%rs615, [%rd437+-2];
	st.global.u16 	[%rd438+-2], %rs615;
	ld.global.nc.u16 	%rs616, [%rd437];
	st.global.u16 	[%rd438], %rs616;
	add.s32 	%r275, %r275, 16;
	add.s64 	%rd438, %rd438, 32;
	add.s64 	%rd437, %rd437, 32;
	setp.ne.s32 	%p63, %r275, 256;
	@%p63 bra 	$L__BB0_165;
	mov.b32 	%r276, 0;
$L__BB0_167:
	setp.gt.u32 	%p64, %r276, 239;
	cvt.u64.u32 	%rd130, %r276;
	add.s64 	%rd339, %rd16, %rd130;
	shl.b64 	%rd340, %rd339, 1;
	add.s64 	%rd131, %rd2, %rd340;
	@%p64 bra 	$L__BB0_169;
	ld.global.nc.u16 	%rs1001, [%rd131+3727104];
	bra.uni 	$L__BB0_170;
$L__BB0_169:
	mov.f32 	%f41, 0f00000000;
	// begin inline asm
	{  cvt.rn.f16.f32 %rs1001, %f41;}

	// end inline asm
$L__BB0_170:
	cvt.u32.u64 	%r173, %rd130;
	add.s64 	%rd341, %rd15, %rd130;
	shl.b64 	%rd342, %rd341, 1;
	add.s64 	%rd132, %rd1, %rd342;
	st.global.u16 	[%rd132+3786240], %rs1001;
	setp.lt.u32 	%p65, %r173, 239;
	@%p65 bra 	$L__BB0_172;
	mov.f32 	%f42, 0f00000000;
	// begin inline asm
	{  cvt.rn.f16.f32 %rs1002, %f42;}

	// end inline asm
	bra.uni 	$L__BB0_173;
$L__BB0_172:
	ld.global.nc.u16 	%rs1002, [%rd131+3727106];
$L__BB0_173:
	st.global.u16 	[%rd132+3786242], %rs1002;
	setp.lt.u32 	%p66, %r173, 238;
	@%p66 bra 	$L__BB0_175;
	mov.f32 	%f43, 0f00000000;
	// begin inline asm
	{  cvt.rn.f16.f32 %rs1003, %f43;}

	// end inline asm
	bra.uni 	$L__BB0_176;
$L__BB0_175:
	ld.global.nc.u16 	%rs1003, [%rd131+3727108];
$L__BB0_176:
	st.global.u16 	[%rd132+3786244], %rs1003;
	setp.lt.u32 	%p67, %r173, 237;
	@%p67 bra 	$L__BB0_178;
	mov.f32 	%f44, 0f00000000;
	// begin inline asm
	{  cvt.rn.f16.f32 %rs1004, %f44;}

	// end inline asm
	bra.uni 	$L__BB0_179;
$L__BB0_178:
	ld.global.nc.u16 	%rs1004, [%rd131+3727110];
$L__BB0_179:
	st.global.u16 	[%rd132+3786246], %rs1004;
	setp.lt.u32 	%p68, %r173, 236;
	@%p68 bra 	$L__BB0_181;
	mov.f32 	%f45, 0f00000000;
	// begin inline asm
	{  cvt.rn.f16.f32 %rs1005, %f45;}

	// end inline asm
	bra.uni 	$L__BB0_182;
$L__BB0_181:
	ld.global.nc.u16 	%rs1005, [%rd131+3727112];
$L__BB0_182:
	st.global.u16 	[%rd132+3786248], %rs1005;
	setp.lt.u32 	%p69, %r173, 235;
	@%p69 bra 	$L__BB0_184;
	mov.f32 	%f46, 0f00000000;
	// begin inline asm
	{  cvt.rn.f16.f32 %rs1006, %f46;}

	// end inline asm
	bra.uni 	$L__BB0_185;
$L__BB0_184:
	ld.global.nc.u16 	%rs1006, [%rd131+3727114];
$L__BB0_185:
	st.global.u16 	[%rd132+3786250], %rs1006;
	setp.lt.u32 	%p70, %r173, 234;
	@%p70 bra 	$L__BB0_187;
	mov.f32 	%f47, 0f00000000;
	// begin inline asm
	{  cvt.rn.f16.f32 %rs1007, %f47;}

	// end inline asm
	bra.uni 	$L__BB0_188;
$L__BB0_187:
	ld.global.nc.u16 	%rs1007, [%rd131+3727116];
$L__BB0_188:
	st.global.u16 	[%rd132+3786252], %rs1007;
	setp.lt.u32 	%p71, %r173, 233;
	@%p71 bra 	$L__BB0_190;
	mov.f32 	%f48, 0f00000000;
	// begin inline asm
	{  cvt.rn.f16.f32 %rs1008, %f48;}

	// end inline asm
	bra.uni 	$L__BB0_191;
$L__BB0_190:
	ld.global.nc.u16 	%rs1008, [%rd131+3727118];
$L__BB0_191:
	st.global.u16 	[%rd132+3786254], %rs1008;
	add.s32 	%r276, %r173, 8;
	setp.ne.s32 	%p72, %r276, 256;
	@%p72 bra 	$L__BB0_167;
	add.s64 	%rd440, %rd268, 258078;
	add.s64 	%rd439, %rd276, 254046;
	mov.b32 	%r277, 0;
$L__BB0_193:
	ld.global.nc.u16 	%rs625, [%rd439+-30];
	st.global.u16 	[%rd440+-30], %rs625;
	ld.global.nc.u16 	%rs626, [%rd439+-28];
	st.global.u16 	[%rd440+-28], %rs626;
	ld.global.nc.u16 	%rs627, [%rd439+-26];
	st.global.u16 	[%rd440+-26], %rs627;
	ld.global.nc.u16 	%rs628, [%rd439+-24];
	st.global.u16 	[%rd440+-24], %rs628;
	ld.global.nc.u16 	%rs629, [%rd439+-22];
	st.global.u16 	[%rd440+-22], %rs629;
	ld.global.nc.u16 	%rs630, [%rd439+-20];
	st.global.u16 	[%rd440+-20], %rs630;
	ld.global.nc.u16 	%rs631, [%rd439+-18];
	st.global.u16 	[%rd440+-18], %rs631;
	ld.global.nc.u16 	%rs632, [%rd439+-16];
	st.global.u16 	[%rd440+-16], %rs632;
	ld.global.nc.u16 	%rs633, [%rd439+-14];
	st.global.u16 	[%rd440+-14], %rs633;
	ld.global.nc.u16 	%rs634, [%rd439+-12];
	st.global.u16 	[%rd440+-12], %rs634;
	ld.global.nc.u16 	%rs635, [%rd439+-10];
	st.global.u16 	[%rd440+-10], %rs635;
	ld.global.nc.u16 	%rs636, [%rd439+-8];
	st.global.u16 	[%rd440+-8], %rs636;
	ld.global.nc.u16 	%rs637, [%rd439+-6];
	st.global.u16 	[%rd440+-6], %rs637;
	ld.global.nc.u16 	%rs638, [%rd439+-4];
	st.global.u16 	[%rd440+-4], %rs638;
	ld.global.nc.u16 	%rs639, [%rd439+-2];
	st.global.u16 	[%rd440+-2], %rs639;
	ld.global.nc.u16 	%rs640, [%rd439];
	st.global.u16 	[%rd440], %rs640;
	add.s32 	%r277, %r277, 16;
	add.s64 	%rd440, %rd440, 32;
	add.s64 	%rd439, %rd439, 32;
	setp.ne.s32 	%p73, %r277, 256;
	@%p73 bra 	$L__BB0_193;
	add.s64 	%rd442, %rd268, 258590;
	add.s64 	%rd441, %rd276, 254558;
	mov.b32 	%r278, 0;
$L__BB0_195:
	ld.global.nc.u16 	%rs641, [%rd441+-30];
	st.global.u16 	[%rd442+-30], %rs641;
	ld.global.nc.u16 	%rs642, [%rd441+-28];
	st.global.u16 	[%rd442+-28], %rs642;
	ld.global.nc.u16 	%rs643, [%rd441+-26];
	st.global.u16 	[%rd442+-26], %rs643;
	ld.global.nc.u16 	%rs644, [%rd441+-24];
	st.global.u16 	[%rd442+-24], %rs644;
	ld.global.nc.u16 	%rs645, [%rd441+-22];
	st.global.u16 	[%rd442+-22], %rs645;
	ld.global.nc.u16 	%rs646, [%rd441+-20];
	st.global.u16 	[%rd442+-20], %rs646;
	ld.global.nc.u16 	%rs647, [%rd441+-18];
	st.global.u16 	[%rd442+-18], %rs647;
	ld.global.nc.u16 	%rs648, [%rd441+-16];
	st.global.u16 	[%rd442+-16], %rs648;
	ld.global.nc.u16 	%rs649, [%rd441+-14];
	st.global.u16 	[%rd442+-14], %rs649;
	ld.global.nc.u16 	%rs650, [%rd441+-12];
	st.global.u16 	[%rd442+-12], %rs650;
	ld.global.nc.u16 	%rs651, [%rd441+-10];
	st.global.u16 	[%rd442+-10], %rs651;
	ld.global.nc.u16 	%rs652, [%rd441+-8];
	st.global.u16 	[%rd442+-8], %rs652;
	ld.global.nc.u16 	%rs653, [%rd441+-6];
	st.global.u16 	[%rd442+-6], %rs653;
	ld.global.nc.u16 	%rs654, [%rd441+-4];
	st.global.u16 	[%rd442+-4], %rs654;
	ld.global.nc.u16 	%rs655, [%rd441+-2];
	st.global.u16 	[%rd442+-2], %rs655;
	ld.global.nc.u16 	%rs656, [%rd441];
	st.global.u16 	[%rd442], %rs656;
	add.s32 	%r278, %r278, 16;
	add.s64 	%rd442, %rd442, 32;
	add.s64 	%rd441, %rd441, 32;
	setp.ne.s32 	%p74, %r278, 256;
	@%p74 bra 	$L__BB0_195;
	add.s64 	%rd444, %rd268, 259102;
	add.s64 	%rd443, %rd276, 255070;
	mov.b32 	%r279, 0;
$L__BB0_197:
	ld.global.nc.u16 	%rs657, [%rd443+-30];
	st.global.u16 	[%rd444+-30], %rs657;
	ld.global.nc.u16 	%rs658, [%rd443+-28];
	st.global.u16 	[%rd444+-28], %rs658;
	ld.global.nc.u16 	%rs659, [%rd443+-26];
	st.global.u16 	[%rd444+-26], %rs659;
	ld.global.nc.u16 	%rs660, [%rd443+-24];
	st.global.u16 	[%rd444+-24], %rs660;
	ld.global.nc.u16 	%rs661, [%rd443+-22];
	st.global.u16 	[%rd444+-22], %rs661;
	ld.global.nc.u16 	%rs662, [%rd443+-20];
	st.global.u16 	[%rd444+-20], %rs662;
	ld.global.nc.u16 	%rs663, [%rd443+-18];
	st.global.u16 	[%rd444+-18], %rs663;
	ld.global.nc.u16 	%rs664, [%rd443+-16];
	st.global.u16 	[%rd444+-16], %rs664;
	ld.global.nc.u16 	%rs665, [%rd443+-14];
	st.global.u16 	[%rd444+-14], %rs665;
	ld.global.nc.u16 	%rs666, [%rd443+-12];
	st.global.u16 	[%rd444+-12], %rs666;
	ld.global.nc.u16 	%rs667, [%rd443+-10];
	st.global.u16 	[%rd444+-10], %rs667;
	ld.global.nc.u16 	%rs668, [%rd443+-8];
	st.global.u16 	[%rd444+-8], %rs668;
	ld.global.nc.u16 	%rs669, [%rd443+-6];
	st.global.u16 	[%rd444+-6], %rs669;
	ld.global.nc.u16 	%rs670, [%rd443+-4];
	st.global.u16 	[%rd444+-4], %rs670;
	ld.global.nc.u16 	%rs671, [%rd443+-2];
	st.global.u16 	[%rd444+-2], %rs671;
	ld.global.nc.u16 	%rs672, [%rd443];
	st.global.u16 	[%rd444], %rs672;
	add.s32 	%r279, %r279, 16;
	add.s64 	%rd444, %rd444, 32;
	add.s64 	%rd443, %rd443, 32;
	setp.ne.s32 	%p75, %r279, 256;
	@%p75 bra 	$L__BB0_197;
	mov.b32 	%r280, 0;
$L__BB0_199:
	setp.gt.u32 	%p76, %r280, 239;
	cvt.u64.u32 	%rd151, %r280;
	add.s64 	%rd349, %rd16, %rd151;
	shl.b64 	%rd350, %rd349, 1;
	add.s64 	%rd152, %rd2, %rd350;
	@%p76 bra 	$L__BB0_201;
	ld.global.nc.u16 	%rs1009, [%rd152+255552];
	bra.uni 	$L__BB0_202;
$L__BB0_201:
	mov.f32 	%f49, 0f00000000;
	// begin inline asm
	{  cvt.rn.f16.f32 %rs1009, %f49;}

	// end inline asm
$L__BB0_202:
	cvt.u32.u64 	%r185, %rd151;
	add.s64 	%rd351, %rd15, %rd151;
	shl.b64 	%rd352, %rd351, 1;
	add.s64 	%rd153, %rd1, %rd352;
	st.global.u16 	[%rd153+259584], %rs1009;
	setp.lt.u32 	%p77, %r185, 239;
	@%p77 bra 	$L__BB0_204;
	mov.f32 	%f50, 0f00000000;
	// begin inline asm
	{  cvt.rn.f16.f32 %rs1010, %f50;}

	// end inline asm
	bra.uni 	$L__BB0_205;
$L__BB0_204:
	ld.global.nc.u16 	%rs1010, [%rd152+255554];
$L__BB0_205:
	st.global.u16 	[%rd153+259586], %rs1010;
	setp.lt.u32 	%p78, %r185, 238;
	@%p78 bra 	$L__BB0_207;
	mov.f32 	%f51, 0f00000000;
	// begin inline asm
	{  cvt.rn.f16.f32 %rs1011, %f51;}

	// end inline asm
	bra.uni 	$L__BB0_208;
$L__BB0_207:
	ld.global.nc.u16 	%rs1011, [%rd152+255556];
$L__BB0_208:
	st.global.u16 	[%rd153+259588], %rs1011;
	setp.lt.u32 	%p79, %r185, 237;
	@%p79 bra 	$L__BB0_210;
	mov.f32 	%f52, 0f00000000;
	// begin inline asm
	{  cvt.rn.f16.f32 %rs1012, %f52;}

	// end inline asm
	bra.uni 	$L__BB0_211;
$L__BB0_210:
	ld.global.nc.u16 	%rs1012, [%rd152+255558];
$L__BB0_211:
	st.global.u16 	[%rd153+259590], %rs1012;
	setp.lt.u32 	%p80, %r185, 236;
	@%p80 bra 	$L__BB0_213;
	mov.f32 	%f53, 0f00000000;
	// begin inline asm
	{  cvt.rn.f16.f32 %rs1013, %f53;}

	// end inline asm
	bra.uni 	$L__BB0_214;
$L__BB0_213:
	ld.global.nc.u16 	%rs1013, [%rd152+255560];
$L__BB0_214:
	st.global.u16 	[%rd153+259592], %rs1013;
	setp.lt.u32 	%p81, %r185, 235;
	@%p81 bra 	$L__BB0_216;
	mov.f32 	%f54, 0f00000000;
	// begin inline asm
	{  cvt.rn.f16.f32 %rs1014, %f54;}

	// end inline asm
	bra.uni 	$L__BB0_217;
$L__BB0_216:
	ld.global.nc.u16 	%rs1014, [%rd152+255562];
$L__BB0_217:
	st.global.u16 	[%rd153+259594], %rs1014;
	setp.lt.u32 	%p82, %r185, 234;
	@%p82 bra 	$L__BB0_219;
	mov.f32 	%f55, 0f00000000;
	// begin inline asm
	{  cvt.rn.f16.f32 %rs1015, %f55;}

	// end inline asm
	bra.uni 	$L__BB0_220;
$L__BB0_219:
	ld.global.nc.u16 	%rs1015, [%rd152+255564];
$L__BB0_220:
	st.global.u16 	[%rd153+259596], %rs1015;
	setp.lt.u32 	%p83, %r185, 233;
	@%p83 bra 	$L__BB0_222;
	mov.f32 	%f56, 0f00000000;
	// begin inline asm
	{  cvt.rn.f16.f32 %rs1016, %f56;}

	// end inline asm
	bra.uni 	$L__BB0_223;
$L__BB0_222:
	ld.global.nc.u16 	%rs1016, [%rd152+255566];
$L__BB0_223:
	st.global.u16 	[%rd153+259598], %rs1016;
	add.s32 	%r280, %r185, 8;
	setp.ne.s32 	%p84, %r280, 256;
	@%p84 bra 	$L__BB0_199;
	add.s64 	%rd446, %rd268, 3870750;
	add.s64 	%rd445, %rd276, 3810270;
	mov.b32 	%r281, 0;
$L__BB0_225:
	ld.global.nc.u16 	%rs681, [%rd445+-30];
	st.global.u16 	[%rd446+-30], %rs681;
	ld.global.nc.u16 	%rs682, [%rd445+-28];
	st.global.u16 	[%rd446+-28], %rs682;
	ld.global.nc.u16 	%rs683, [%rd445+-26];
	st.global.u16 	[%rd446+-26], %rs683;
	ld.global.nc.u16 	%rs684, [%rd445+-24];
	st.global.u16 	[%rd446+-24], %rs684;
	ld.global.nc.u16 	%rs685, [%rd445+-22];
	st.global.u16 	[%rd446+-22], %rs685;
	ld.global.nc.u16 	%rs686, [%rd445+-20];
	st.global.u16 	[%rd446+-20], %rs686;
	ld.global.nc.u16 	%rs687, [%rd445+-18];
	st.global.u16 	[%rd446+-18], %rs687;
	ld.global.nc.u16 	%rs688, [%rd445+-16];
	st.global.u16 	[%rd446+-16], %rs688;
	ld.global.nc.u16 	%rs689, [%rd445+-14];
	st.global.u16 	[%rd446+-14], %rs689;
	ld.global.nc.u16 	%rs690, [%rd445+-12];
	st.global.u16 	[%rd446+-12], %rs690;
	ld.global.nc.u16 	%rs691, [%rd445+-10];
	st.global.u16 	[%rd446+-10], %rs691;
	ld.global.nc.u16 	%rs692, [%rd445+-8];
	st.global.u16 	[%rd446+-8], %rs692;
	ld.global.nc.u16 	%rs693, [%rd445+-6];
	st.global.u16 	[%rd446+-6], %rs693;
	ld.global.nc.u16 	%rs694, [%rd445+-4];
	st.global.u16 	[%rd446+-4], %rs694;
	ld.global.nc.u16 	%rs695, [%rd445+-2];
	st.global.u16 	[%rd446+-2], %rs695;
	ld.global.nc.u16 	%rs696, [%rd445];
	st.global.u16 	[%rd446], %rs696;
	add.s32 	%r281, %r281, 16;
	add.s64 	%rd446, %rd446, 32;
	add.s64 	%rd445, %rd445, 32;
	setp.ne.s32 	%p85, %r281, 256;
	@%p85 bra 	$L__BB0_225;
	add.s64 	%rd448, %rd268, 3871262;
	add.s64 	%rd447, %rd276, 3810782;
	mov.b32 	%r282, 0;
$L__BB0_227:
	ld.global.nc.u16 	%rs697, [%rd447+-30];
	st.global.u16 	[%rd448+-30], %rs697;
	ld.global.nc.u16 	%rs698, [%rd447+-28];
	st.global.u16 	[%rd448+-28], %rs698;
	ld.global.nc.u16 	%rs699, [%rd447+-26];
	st.global.u16 	[%rd448+-26], %rs699;
	ld.global.nc.u16 	%rs700, [%rd447+-24];
	st.global.u16 	[%rd448+-24], %rs700;
	ld.global.nc.u16 	%rs701, [%rd447+-22];
	st.global.u16 	[%rd448+-22], %rs701;
	ld.global.nc.u16 	%rs702, [%rd447+-20];
	st.global.u16 	[%rd448+-20], %rs702;
	ld.global.nc.u16 	%rs703, [%rd447+-18];
	st.global.u16 	[%rd448+-18], %rs703;
	ld.global.nc.u16 	%rs704, [%rd447+-16];
	st.global.u16 	[%rd448+-16], %rs704;
	ld.global.nc.u16 	%rs705, [%rd447+-14];
	st.global.u16 	[%rd448+-14], %rs705;
	ld.global.nc.u16 	%rs706, [%rd447+-12];
	st.global.u16 	[%rd448+-12], %rs706;
	ld.global.nc.u16 	%rs707, [%rd447+-10];
	st.global.u16 	[%rd448+-10], %rs707;
	ld.global.nc.u16 	%rs708, [%rd447+-8];
	st.global.u16 	[%rd448+-8], %rs708;
	ld.global.nc.u16 	%rs709, [%rd447+-6];
	st.global.u16 	[%rd448+-6], %rs709;
	ld.global.nc.u16 	%rs710, [%rd447+-4];
	st.global.u16 	[%rd448+-4], %rs710;
	ld.global.nc.u16 	%rs711, [%rd447+-2];
	st.global.u16 	[%rd448+-2], %rs711;
	ld.global.nc.u16 	%rs712, [%rd447];
	st.global.u16 	[%rd448], %rs712;
	add.s32 	%r282, %r282, 16;
	add.s64 	%rd448, %rd448, 32;
	add.s64 	%rd447, %rd447, 32;
	setp.ne.s32 	%p86, %r282, 256;
	@%p86 bra 	$L__BB0_227;
	add.s64 	%rd450, %rd268, 3871774;
	add.s64 	%rd449, %rd276, 3811294;
	mov.b32 	%r283, 0;
$L__BB0_229:
	ld.global.nc.u16 	%rs713, [%rd449+-30];
	st.global.u16 	[%rd450+-30], %rs713;
	ld.global.nc.u16 	%rs714, [%rd449+-28];
	st.global.u16 	[%rd450+-28], %rs714;
	ld.global.nc.u16 	%rs715, [%rd449+-26];
	st.global.u16 	[%rd450+-26], %rs715;
	ld.global.nc.u16 	%rs716, [%rd449+-24];
	st.global.u16 	[%rd450+-24], %rs716;
	ld.global.nc.u16 	%rs717, [%rd449+-22];
	st.global.u16 	[%rd450+-22], %rs717;
	ld.global.nc.u16 	%rs718, [%rd449+-20];
	st.global.u16 	[%rd450+-20], %rs718;
	ld.global.nc.u16 	%rs719, [%rd449+-18];
	st.global.u16 	[%rd450+-18], %rs719;
	ld.global.nc.u16 	%rs720, [%rd449+-16];
	st.global.u16 	[%rd450+-16], %rs720;
	ld.global.nc.u16 	%rs721, [%rd449+-14];
	st.global.u16 	[%rd450+-14], %rs721;
	ld.global.nc.u16 	%rs722, [%rd449+-12];
	st.global.u16 	[%rd450+-12], %rs722;
	ld.global.nc.u16 	%rs723, [%rd449+-10];
	st.global.u16 	[%rd450+-10], %rs723;
	ld.global.nc.u16 	%rs724, [%rd449+-8];
	st.global.u16 	[%rd450+-8], %rs724;
	ld.global.nc.u16 	%rs725, [%rd449+-6];
	st.global.u16 	[%rd450+-6], %rs725;
	ld.global.nc.u16 	%rs726, [%rd449+-4];
	st.global.u16 	[%rd450+-4], %rs726;
	ld.global.nc.u16 	%rs727, [%rd449+-2];
	st.global.u16 	[%rd450+-2], %rs727;
	ld.global.nc.u16 	%rs728, [%rd449];
	st.global.u16 	[%rd450], %rs728;
	add.s32 	%r283, %r283, 16;
	add.s64 	%rd450, %rd450, 32;
	add.s64 	%rd449, %rd449, 32;
	setp.ne.s32 	%p87, %r283, 256;
	@%p87 bra 	$L__BB0_229;
	mov.b32 	%r284, 0;
$L__BB0_231:
	setp.gt.u32 	%p88, %r284, 239;
	cvt.u64.u32 	%rd172, %r284;
	add.s64 	%rd359, %rd16, %rd172;
	shl.b64 	%rd360, %rd359, 1;
	add.s64 	%rd173, %rd2, %rd360;
	@%p88 bra 	$L__BB0_233;
	ld.global.nc.u16 	%rs1017, [%rd173+3811776];
	bra.uni 	$L__BB0_234;
$L__BB0_233:
	mov.f32 	%f57, 0f00000000;
	// begin inline asm
	{  cvt.rn.f16.f32 %rs1017, %f57;}

	// end inline asm
$L__BB0_234:
	cvt.u32.u64 	%r197, %rd172;
	add.s64 	%rd361, %rd15, %rd172;
	shl.b64 	%rd362, %rd361, 1;
	add.s64 	%rd174, %rd1, %rd362;
	st.global.u16 	[%rd174+3872256], %rs1017;
	setp.lt.u32 	%p89, %r197, 239;
	@%p89 bra 	$L__BB0_236;
	mov.f32 	%f58, 0f00000000;
	// begin inline asm
	{  cvt.rn.f16.f32 %rs1018, %f58;}

	// end inline asm
	bra.uni 	$L__BB0_237;
$L__BB0_236:
	ld.global.nc.u16 	%rs1018, [%rd173+3811778];
$L__BB0_237:
	st.global.u16 	[%rd174+3872258], %rs1018;
	setp.lt.u32 	%p90, %r197, 238;
	@%p90 bra 	$L__BB0_239;
	mov.f32 	%f59, 0f00000000;
	// begin inline asm
	{  cvt.rn.f16.f32 %rs1019, %f59;}

	// end inline asm
	bra.uni 	$L__BB0_240;
$L__BB0_239:
	ld.global.nc.u16 	%rs1019, [%rd173+3811780];
$L__BB0_240:
	st.global.u16 	[%rd174+3872260], %rs1019;
	setp.lt.u32 	%p91, %r197, 237;
	@%p91 bra 	$L__BB0_242;
	mov.f32 	%f60, 0f00000000;
	// begin inline asm
	{  cvt.rn.f16.f32 %rs1020, %f60;}

	// end inline asm
	bra.uni 	$L__BB0_243;
$L__BB0_242:
	ld.global.nc.u16 	%rs1020, [%rd173+3811782];
$L__BB0_243:
	st.global.u16 	[%rd174+3872262], %rs1020;
	setp.lt.u32 	%p92, %r197, 236;
	@%p92 bra 	$L__BB0_245;
	mov.f32 	%f61, 0f00000000;
	// begin inline asm
	{  cvt.rn.f16.f32 %rs1021, %f61;}

	// end inline asm
	bra.uni 	$L__BB0_246;
$L__BB0_245:
	ld.global.nc.u16 	%rs1021, [%rd173+3811784];
$L__BB0_246:
	st.global.u16 	[%rd174+3872264], %rs1021;
	setp.lt.u32 	%p93, %r197, 235;
	@%p93 bra 	$L__BB0_248;
	mov.f32 	%f62, 0f00000000;
	// begin inline asm
	{  cvt.rn.f16.f32 %rs1022, %f62;}

	// end inline asm
	bra.uni 	$L__BB0_249;
$L__BB0_248:
	ld.global.nc.u16 	%rs1022, [%rd173+3811786];
$L__BB0_249:
	st.global.u16 	[%rd174+3872266], %rs1022;
	setp.lt.u32 	%p94, %r197, 234;
	@%p94 bra 	$L__BB0_251;
	mov.f32 	%f63, 0f00000000;
	// begin inline asm
	{  cvt.rn.f16.f32 %rs1023, %f63;}

	// end inline asm
	bra.uni 	$L__BB0_252;
$L__BB0_251:
	ld.global.nc.u16 	%rs1023, [%rd173+3811788];
$L__BB0_252:
	st.global.u16 	[%rd174+3872268], %rs1023;
	setp.lt.u32 	%p95, %r197, 233;
	@%p95 bra 	$L__BB0_254;
	mov.f32 	%f64, 0f00000000;
	// begin inline asm
	{  cvt.rn.f16.f32 %rs1024, %f64;}

	// end inline asm
	bra.uni 	$L__BB0_255;
$L__BB0_254:
	ld.global.nc.u16 	%rs1024, [%rd173+3811790];
$L__BB0_255:
	st.global.u16 	[%rd174+3872270], %rs1024;
	add.s32 	%r284, %r197, 8;
	setp.ne.s32 	%p96, %r284, 256;
	@%p96 bra 	$L__BB0_231;
	add.s64 	%rd452, %rd268, 344094;
	add.s64 	%rd451, %rd276, 338718;
	mov.b32 	%r285, 0;
$L__BB0_257:
	ld.global.nc.u16 	%rs737, [%rd451+-30];
	st.global.u16 	[%rd452+-30], %rs737;
	ld.global.nc.u16 	%rs738, [%rd451+-28];
	st.global.u16 	[%rd452+-28], %rs738;
	ld.global.nc.u16 	%rs739, [%rd451+-26];
	st.global.u16 	[%rd452+-26], %rs739;
	ld.global.nc.u16 	%rs740, [%rd451+-24];
	st.global.u16 	[%rd452+-24], %rs740;
	ld.global.nc.u16 	%rs741, [%rd451+-22];
	st.global.u16 	[%rd452+-22], %rs741;
	ld.global.nc.u16 	%rs742, [%rd451+-20];
	st.global.u16 	[%rd452+-20], %rs742;
	ld.global.nc.u16 	%rs743, [%rd451+-18];
	st.global.u16 	[%rd452+-18], %rs743;
	ld.global.nc.u16 	%rs744, [%rd451+-16];
	st.global.u16 	[%rd452+-16], %rs744;
	ld.global.nc.u16 	%rs745, [%rd451+-14];
	st.global.u16 	[%rd452+-14], %rs745;
	ld.global.nc.u16 	%rs746, [%rd451+-12];
	st.global.u16 	[%rd452+-12], %rs746;
	ld.global.nc.u16 	%rs747, [%rd451+-10];
	st.global.u16 	[%rd452+-10], %rs747;
	ld.global.nc.u16 	%rs748, [%rd451+-8];
	st.global.u16 	[%rd452+-8], %rs748;
	ld.global.nc.u16 	%rs749, [%rd451+-6];
	st.global.u16 	[%rd452+-6], %rs749;
	ld.global.nc.u16 	%rs750, [%rd451+-4];
	st.global.u16 	[%rd452+-4], %rs750;
	ld.global.nc.u16 	%rs751, [%rd451+-2];
	st.global.u16 	[%rd452+-2], %rs751;
	ld.global.nc.u16 	%rs752, [%rd451];
	st.global.u16 	[%rd452], %rs752;
	add.s32 	%r285, %r285, 16;
	add.s64 	%rd452, %rd452, 32;
	add.s64 	%rd451, %rd451, 32;
	setp.ne.s32 	%p97, %r285, 256;
	@%p97 bra 	$L__BB0_257;
	add.s64 	%rd454, %rd268, 344606;
	add.s64 	%rd453, %rd276, 339230;
	mov.b32 	%r286, 0;
$L__BB0_259:
	ld.global.nc.u16 	%rs753, [%rd453+-30];
	st.global.u16 	[%rd454+-30], %rs753;
	ld.global.nc.u16 	%rs754, [%rd453+-28];
	st.global.u16 	[%rd454+-28], %rs754;
	ld.global.nc.u16 	%rs755, [%rd453+-26];
	st.global.u16 	[%rd454+-26], %rs755;
	ld.global.nc.u16 	%rs756, [%rd453+-24];
	st.global.u16 	[%rd454+-24], %rs756;
	ld.global.nc.u16 	%rs757, [%rd453+-22];
	st.global.u16 	[%rd454+-22], %rs757;
	ld.global.nc.u16 	%rs758, [%rd453+-20];
	st.global.u16 	[%rd454+-20], %rs758;
	ld.global.nc.u16 	%rs759, [%rd453+-18];
	st.global.u16 	[%rd454+-18], %rs759;
	ld.global.nc.u16 	%rs760, [%rd453+-16];
	st.global.u16 	[%rd454+-16], %rs760;
	ld.global.nc.u16 	%rs761, [%rd453+-14];
	st.global.u16 	[%rd454+-14], %rs761;
	ld.global.nc.u16 	%rs762, [%rd453+-12];
	st.global.u16 	[%rd454+-12], %rs762;
	ld.global.nc.u16 	%rs763, [%rd453+-10];
	st.global.u16 	[%rd454+-10], %rs763;
	ld.global.nc.u16 	%rs764, [%rd453+-8];
	st.global.u16 	[%rd454+-8], %rs764;
	ld.global.nc.u16 	%rs765, [%rd453+-6];
	st.global.u16 	[%rd454+-6], %rs765;
	ld.global.nc.u16 	%rs766, [%rd453+-4];
	st.global.u16 	[%rd454+-4], %rs766;
	ld.global.nc.u16 	%rs767, [%rd453+-2];
	st.global.u16 	[%rd454+-2], %rs767;
	ld.global.nc.u16 	%rs768, [%rd453];
	st.global.u16 	[%rd454], %rs768;
	add.s32 	%r286, %r286, 16;
	add.s64 	%rd454, %rd454, 32;
	add.s64 	%rd453, %rd453, 32;
	setp.ne.s32 	%p98, %r286, 256;
	@%p98 bra 	$L__BB0_259;
	add.s64 	%rd456, %rd268, 345118;
	add.s64 	%rd455, %rd276, 339742;
	mov.b32 	%r287, 0;
$L__BB0_261:
	ld.global.nc.u16 	%rs769, [%rd455+-30];
	st.global.u16 	[%rd456+-30], %rs769;
	ld.global.nc.u16 	%rs770, [%rd455+-28];
	st.global.u16 	[%rd456+-28], %rs770;
	ld.global.nc.u16 	%rs771, [%rd455+-26];
	st.global.u16 	[%rd456+-26], %rs771;
	ld.global.nc.u16 	%rs772, [%rd455+-24];
	st.global.u16 	[%rd456+-24], %rs772;
	ld.global.nc.u16 	%rs773, [%rd455+-22];
	st.global.u16 	[%rd456+-22], %rs773;
	ld.global.nc.u16 	%rs774, [%rd455+-20];
	st.global.u16 	[%rd456+-20], %rs774;
	ld.global.nc.u16 	%rs775, [%rd455+-18];
	st.global.u16 	[%rd456+-18], %rs775;
	ld.global.nc.u16 	%rs776, [%rd455+-16];
	st.global.u16 	[%rd456+-16], %rs776;
	ld.global.nc.u16 	%rs777, [%rd455+-14];
	st.global.u16 	[%rd456+-14], %rs777;
	ld.global.nc.u16 	%rs778, [%rd455+-12];
	st.global.u16 	[%rd456+-12], %rs778;
	ld.global.nc.u16 	%rs779, [%rd455+-10];
	st.global.u16 	[%rd456+-10], %rs779;
	ld.global.nc.u16 	%rs780, [%rd455+-8];
	st.global.u16 	[%rd456+-8], %rs780;
	ld.global.nc.u16 	%rs781, [%rd455+-6];
	st.global.u16 	[%rd456+-6], %rs781;
	ld.global.nc.u16 	%rs782, [%rd455+-4];
	st.global.u16 	[%rd456+-4], %rs782;
	ld.global.nc.u16 	%rs783, [%rd455+-2];
	st.global.u16 	[%rd456+-2], %rs783;
	ld.global.nc.u16 	%rs784, [%rd455];
	st.global.u16 	[%rd456], %rs784;
	add.s32 	%r287, %r287, 16;
	add.s64 	%rd456, %rd456, 32;
	add.s64 	%rd455, %rd455, 32;
	setp.ne.s32 	%p99, %r287, 256;
	@%p99 bra 	$L__BB0_261;
	mov.b32 	%r288, 0;
$L__BB0_263:
	setp.gt.u32 	%p100, %r288, 239;
	cvt.u64.u32 	%rd193, %r288;
	add.s64 	%rd369, %rd16, %rd193;
	shl.b64 	%rd370, %rd369, 1;
	add.s64 	%rd194, %rd2, %rd370;
	@%p100 bra 	$L__BB0_265;
	ld.global.nc.u16 	%rs1025, [%rd194+340224];
	bra.uni 	$L__BB0_266;
$L__BB0_265:
	mov.f32 	%f65, 0f00000000;
	// begin inline asm
	{  cvt.rn.f16.f32 %rs1025, %f65;}

	// end inline asm
$L__BB0_266:
	cvt.u32.u64 	%r209, %rd193;
	add.s64 	%rd371, %rd15, %rd193;
	shl.b64 	%rd372, %rd371, 1;
	add.s64 	%rd195, %rd1, %rd372;
	st.global.u16 	[%rd195+345600], %rs1025;
	setp.lt.u32 	%p101, %r209, 239;
	@%p101 bra 	$L__BB0_268;
	mov.f32 	%f66, 0f00000000;
	// begin inline asm
	{  cvt.rn.f16.f32 %rs1026, %f66;}

	// end inline asm
	bra.uni 	$L__BB0_269;
$L__BB0_268:
	ld.global.nc.u16 	%rs1026, [%rd194+340226];
$L__BB0_269:
	st.global.u16 	[%rd195+345602], %rs1026;
	setp.lt.u32 	%p102, %r209, 238;
	@%p102 bra 	$L__BB0_271;
	mov.f32 	%f67, 0f00000000;
	// begin inline asm
	{  cvt.rn.f16.f32 %rs1027, %f67;}

	// end inline asm
	bra.uni 	$L__BB0_272;
$L__BB0_271:
	ld.global.nc.u16 	%rs1027, [%rd194+340228];
$L__BB0_272:
	st.global.u16 	[%rd195+345604], %rs1027;
	setp.lt.u32 	%p103, %r209, 237;
	@%p103 bra 	$L__BB0_274;
	mov.f32 	%f68, 0f00000000;
	// begin inline asm
	{  cvt.rn.f16.f32 %rs1028, %f68;}

	// end inline asm
	bra.uni 	$L__BB0_275;
$L__BB0_274:
	ld.global.nc.u16 	%rs1028, [%rd194+340230];
$L__BB0_275:
	st.global.u16 	[%rd195+345606], %rs1028;
	setp.lt.u32 	%p104, %r209, 236;
	@%p104 bra 	$L__BB0_277;
	mov.f32 	%f69, 0f00000000;
	// begin inline asm
	{  cvt.rn.f16.f32 %rs1029, %f69;}

	// end inline asm
	bra.uni 	$L__BB0_278;
$L__BB0_277:
	ld.global.nc.u16 	%rs1029, [%rd194+340232];
$L__BB0_278:
	st.global.u16 	[%rd195+345608], %rs1029;
	setp.lt.u32 	%p105, %r209, 235;
	@%p105 bra 	$L__BB0_280;
	mov.f32 	%f70, 0f00000000;
	// begin inline asm
	{  cvt.rn.f16.f32 %rs1030, %f70;}

	// end inline asm
	bra.uni 	$L__BB0_281;
$L__BB0_280:
	ld.global.nc.u16 	%rs1030, [%rd194+340234];
$L__BB0_281:
	st.global.u16 	[%rd195+345610], %rs1030;
	setp.lt.u32 	%p106, %r209, 234;
	@%p106 bra 	$L__BB0_283;
	mov.f32 	%f71, 0f00000000;
	// begin inline asm
	{  cvt.rn.f16.f32 %rs1031, %f71;}

	// end inline asm
	bra.uni 	$L__BB0_284;
$L__BB0_283:
	ld.global.nc.u16 	%rs1031, [%rd194+340236];
$L__BB0_284:
	st.global.u16 	[%rd195+345612], %rs1031;
	setp.lt.u32 	%p107, %r209, 233;
	@%p107 bra 	$L__BB0_286;
	mov.f32 	%f72, 0f00000000;
	// begin inline asm
	{  cvt.rn.f16.f32 %rs1032, %f72;}

	// end inline asm
	bra.uni 	$L__BB0_287;
$L__BB0_286:
	ld.global.nc.u16 	%rs1032, [%rd194+340238];
$L__BB0_287:
	st.global.u16 	[%rd195+345614], %rs1032;
	add.s32 	%r288, %r209, 8;
	setp.ne.s32 	%p108, %r288, 256;
	@%p108 bra 	$L__BB0_263;
	add.s64 	%rd458, %rd268, 3956766;
	add.s64 	%rd457, %rd276, 3894942;
	mov.b32 	%r289, 0;
$L__BB0_289:
	ld.global.nc.u16 	%rs793, [%rd457+-30];
	st.global.u16 	[%rd458+-30], %rs793;
	ld.global.nc.u16 	%rs794, [%rd457+-28];
	st.global.u16 	[%rd458+-28], %rs794;
	ld.global.nc.u16 	%rs795, [%rd457+-26];
	st.global.u16 	[%rd458+-26], %rs795;
	ld.global.nc.u16 	%rs796, [%rd457+-24];
	st.global.u16 	[%rd458+-24], %rs796;
	ld.global.nc.u16 	%rs797, [%rd457+-22];
	st.global.u16 	[%rd458+-22], %rs797;
	ld.global.nc.u16 	%rs798, [%rd457+-20];
	st.global.u16 	[%rd458+-20], %rs798;
	ld.global.nc.u16 	%rs799, [%rd457+-18];
	st.global.u16 	[%rd458+-18], %rs799;
	ld.global.nc.u16 	%rs800, [%rd457+-16];
	st.global.u16 	[%rd458+-16], %rs800;
	ld.global.nc.u16 	%rs801, [%rd457+-14];
	st.global.u16 	[%rd458+-14], %rs801;
	ld.global.nc.u16 	%rs802, [%rd457+-12];
	st.global.u16 	[%rd458+-12], %rs802;
	ld.global.nc.u16 	%rs803, [%rd457+-10];
	st.global.u16 	[%rd458+-10], %rs803;
	ld.global.nc.u16 	%rs804, [%rd457+-8];
	st.global.u16 	[%rd458+-8], %rs804;
	ld.global.nc.u16 	%rs805, [%rd457+-6];
	st.global.u16 	[%rd458+-6], %rs805;
	ld.global.nc.u16 	%rs806, [%rd457+-4];
	st.global.u16 	[%rd458+-4], %rs806;
	ld.global.nc.u16 	%rs807, [%rd457+-2];
	st.global.u16 	[%rd458+-2], %rs807;
	ld.global.nc.u16 	%rs808, [%rd457];
	st.global.u16 	[%rd458], %rs808;
	add.s32 	%r289, %r289, 16;
	add.s64 	%rd458, %rd458, 32;
	add.s64 	%rd457, %rd457, 32;
	setp.ne.s32 	%p109, %r289, 256;
	@%p109 bra 	$L__BB0_289;
	add.s64 	%rd460, %rd268, 3957278;
	add.s64 	%rd459, %rd276, 3895454;
	mov.b32 	%r290, 0;
$L__BB0_291:
	ld.global.nc.u16 	%rs809, [%rd459+-30];
	st.global.u16 	[%rd460+-30], %rs809;
	ld.global.nc.u16 	%rs810, [%rd459+-28];
	st.global.u16 	[%rd460+-28], %rs810;
	ld.global.nc.u16 	%rs811, [%rd459+-26];
	st.global.u16 	[%rd460+-26], %rs811;
	ld.global.nc.u16 	%rs812, [%rd459+-24];
	st.global.u16 	[%rd460+-24], %rs812;
	ld.global.nc.u16 	%rs813, [%rd459+-22];
	st.global.u16 	[%rd460+-22], %rs813;
	ld.global.nc.u16 	%rs814, [%rd459+-20];
	st.global.u16 	[%rd460+-20], %rs814;
	ld.global.nc.u16 	%rs815, [%rd459+-18];
	st.global.u16 	[%rd460+-18], %rs815;
	ld.global.nc.u16 	%rs816, [%rd459+-16];
	st.global.u16 	[%rd460+-16], %rs816;
	ld.global.nc.u16 	%rs817, [%rd459+-14];
	st.global.u16 	[%rd460+-14], %rs817;
	ld.global.nc.u16 	%rs818, [%rd459+-12];
	st.global.u16 	[%rd460+-12], %rs818;
	ld.global.nc.u16 	%rs819, [%rd459+-10];
	st.global.u16 	[%rd460+-10], %rs819;
	ld.global.nc.u16 	%rs820, [%rd459+-8];
	st.global.u16 	[%rd460+-8], %rs820;
	ld.global.nc.u16 	%rs821, [%rd459+-6];
	st.global.u16 	[%rd460+-6], %rs821;
	ld.global.nc.u16 	%rs822, [%rd459+-4];
	st.global.u16 	[%rd460+-4], %rs822;
	ld.global.nc.u16 	%rs823, [%rd459+-2];
	st.global.u16 	[%rd460+-2], %rs823;
	ld.global.nc.u16 	%rs824, [%rd459];
	st.global.u16 	[%rd460], %rs824;
	add.s32 	%r290, %r290, 16;
	add.s64 	%rd460, %rd460, 32;
	add.s64 	%rd459, %rd459, 32;
	setp.ne.s32 	%p110, %r290, 256;
	@%p110 bra 	$L__BB0_291;
	add.s64 	%rd462, %rd268, 3957790;
	add.s64 	%rd461, %rd276, 3895966;
	mov.b32 	%r291, 0;
$L__BB0_293:
	ld.global.nc.u16 	%rs825, [%rd461+-30];
	st.global.u16 	[%rd462+-30], %rs825;
	ld.global.nc.u16 	%rs826, [%rd461+-28];
	st.global.u16 	[%rd462+-28], %rs826;
	ld.global.nc.u16 	%rs827, [%rd461+-26];
	st.global.u16 	[%rd462+-26], %rs827;
	ld.global.nc.u16 	%rs828, [%rd461+-24];
	st.global.u16 	[%rd462+-24], %rs828;
	ld.global.nc.u16 	%rs829, [%rd461+-22];
	st.global.u16 	[%rd462+-22], %rs829;
	ld.global.nc.u16 	%rs830, [%rd461+-20];
	st.global.u16 	[%rd462+-20], %rs830;
	ld.global.nc.u16 	%rs831, [%rd461+-18];
	st.global.u16 	[%rd462+-18], %rs831;
	ld.global.nc.u16 	%rs832, [%rd461+-16];
	st.global.u16 	[%rd462+-16], %rs832;
	ld.global.nc.u16 	%rs833, [%rd461+-14];
	st.global.u16 	[%rd462+-14], %rs833;
	ld.global.nc.u16 	%rs834, [%rd461+-12];
	st.global.u16 	[%rd462+-12], %rs834;
	ld.global.nc.u16 	%rs835, [%rd461+-10];
	st.global.u16 	[%rd462+-10], %rs835;
	ld.global.nc.u16 	%rs836, [%rd461+-8];
	st.global.u16 	[%rd462+-8], %rs836;
	ld.global.nc.u16 	%rs837, [%rd461+-6];
	st.global.u16 	[%rd462+-6], %rs837;
	ld.global.nc.u16 	%rs838, [%rd461+-4];
	st.global.u16 	[%rd462+-4], %rs838;
	ld.global.nc.u16 	%rs839, [%rd461+-2];
	st.global.u16 	[%rd462+-2], %rs839;
	ld.global.nc.u16 	%rs840, [%rd461];
	st.global.u16 	[%rd462], %rs840;
	add.s32 	%r291, %r291, 16;
	add.s64 	%rd462, %rd462, 32;
	add.s64 	%rd461, %rd461, 32;
	setp.ne.s32 	%p111, %r291, 256;
	@%p111 bra 	$L__BB0_293;
	mov.b32 	%r292, 0;
$L__BB0_295:
	setp.gt.u32 	%p112, %r292, 239;
	cvt.u64.u32 	%rd214, %r292;
	add.s64 	%rd379, %rd16, %rd214;
	shl.b64 	%rd380, %rd379, 1;
	add.s64 	%rd215, %rd2, %rd380;
	@%p112 bra 	$L__BB0_297;
	ld.global.nc.u16 	%rs1033, [%rd215+3896448];
	bra.uni 	$L__BB0_298;
$L__BB0_297:
	mov.f32 	%f73, 0f00000000;
	// begin inline asm
	{  cvt.rn.f16.f32 %rs1033, %f73;}

	// end inline asm
$L__BB0_298:
	cvt.u32.u64 	%r221, %rd214;
	add.s64 	%rd381, %rd15, %rd214;
	shl.b64 	%rd382, %rd381, 1;
	add.s64 	%rd216, %rd1, %rd382;
	st.global.u16 	[%rd216+3958272], %rs1033;
	setp.lt.u32 	%p113, %r221, 239;
	@%p113 bra 	$L__BB0_300;
	mov.f32 	%f74, 0f00000000;
	// begin inline asm
	{  cvt.rn.f16.f32 %rs1034, %f74;}

	// end inline asm
	bra.uni 	$L__BB0_301;
$L__BB0_300:
	ld.global.nc.u16 	%rs1034, [%rd215+3896450];
$L__BB0_301:
	st.global.u16 	[%rd216+3958274], %rs1034;
	setp.lt.u32 	%p114, %r221, 238;
	@%p114 bra 	$L__BB0_303;
	mov.f32 	%f75, 0f00000000;
	// begin inline asm
	{  cvt.rn.f16.f32 %rs1035, %f75;}

	// end inline asm
	bra.uni 	$L__BB0_304;
$L__BB0_303:
	ld.global.nc.u16 	%rs1035, [%rd215+3896452];
$L__BB0_304:
	st.global.u16 	[%rd216+3958276], %rs1035;
	setp.lt.u32 	%p115, %r221, 237;
	@%p115 bra 	$L__BB0_306;
	mov.f32 	%f76, 0f00000000;
	// begin inline asm
	{  cvt.rn.f16.f32 %rs1036, %f76;}

	// end inline asm
	bra.uni 	$L__BB0_307;
$L__BB0_306:
	ld.global.nc.u16 	%rs1036, [%rd215+3896454];
$L__BB0_307:
	st.global.u16 	[%rd216+3958278], %rs1036;
	setp.lt.u32 	%p116, %r221, 236;
	@%p116 bra 	$L__BB0_309;
	mov.f32 	%f77, 0f00000000;
	// begin inline asm
	{  cvt.rn.f16.f32 %rs1037, %f77;}

	// end inline asm
	bra.uni 	$L__BB0_310;
$L__BB0_309:
	ld.global.nc.u16 	%rs1037, [%rd215+3896456];
$L__BB0_310:
	st.global.u16 	[%rd216+3958280], %rs1037;
	setp.lt.u32 	%p117, %r221, 235;
	@%p117 bra 	$L__BB0_312;
	mov.f32 	%f78, 0f00000000;
	// begin inline asm
	{  cvt.rn.f16.f32 %rs1038, %f78;}

	// end inline asm
	bra.uni 	$L__BB0_313;
$L__BB0_312:
	ld.global.nc.u16 	%rs1038, [%rd215+3896458];
$L__BB0_313:
	st.global.u16 	[%rd216+3958282], %rs1038;
	setp.lt.u32 	%p118, %r221, 234;
	@%p118 bra 	$L__BB0_315;
	mov.f32 	%f79, 0f00000000;
	// begin inline asm
	{  cvt.rn.f16.f32 %rs1039, %f79;}

	// end inline asm
	bra.uni 	$L__BB0_316;
$L__BB0_315:
	ld.global.nc.u16 	%rs1039, [%rd215+3896460];
$L__BB0_316:
	st.global.u16 	[%rd216+3958284], %rs1039;
	setp.lt.u32 	%p119, %r221, 233;
	@%p119 bra 	$L__BB0_318;
	mov.f32 	%f80, 0f00000000;
	// begin inline asm
	{  cvt.rn.f16.f32 %rs1040, %f80;}

	// end inline asm
	bra.uni 	$L__BB0_319;
$L__BB0_318:
	ld.global.nc.u16 	%rs1040, [%rd215+3896462];
$L__BB0_319:
	st.global.u16 	[%rd216+3958286], %rs1040;
	add.s32 	%r292, %r221, 8;
	setp.ne.s32 	%p120, %r292, 256;
	@%p120 bra 	$L__BB0_295;
	add.s64 	%rd464, %rd268, 430110;
	add.s64 	%rd463, %rd276, 423390;
	mov.b32 	%r293, 0;
$L__BB0_321:
	ld.global.nc.u16 	%rs849, [%rd463+-30];
	st.global.u16 	[%rd464+-30], %rs849;
	ld.global.nc.u16 	%rs850, [%rd463+-28];
	st.global.u16 	[%rd464+-28], %rs850;
	ld.global.nc.u16 	%rs851, [%rd463+-26];
	st.global.u16 	[%rd464+-26], %rs851;
	ld.global.nc.u16 	%rs852, [%rd463+-24];
	st.global.u16 	[%rd464+-24], %rs852;
	ld.global.nc.u16 	%rs853, [%rd463+-22];
	st.global.u16 	[%rd464+-22], %rs853;
	ld.global.nc.u16 	%rs854, [%rd463+-20];
	st.global.u16 	[%rd464+-20], %rs854;
	ld.global.nc.u16 	%rs855, [%rd463+-18];
	st.global.u16 	[%rd464+-18], %rs855;
	ld.global.nc.u16 	%rs856, [%rd463+-16];
	st.global.u16 	[%rd464+-16], %rs856;
	ld.global.nc.u16 	%rs857, [%rd463+-14];
	st.global.u16 	[%rd464+-14], %rs857;
	ld.global.nc.u16 	%rs858, [%rd463+-12];
	st.global.u16 	[%rd464+-12], %rs858;
	ld.global.nc.u16 	%rs859, [%rd463+-10];
	st.global.u16 	[%rd464+-10], %rs859;
	ld.global.nc.u16 	%rs860, [%rd463+-8];
	st.global.u16 	[%rd464+-8], %rs860;
	ld.global.nc.u16 	%rs861, [%rd463+-6];
	st.global.u16 	[%rd464+-6], %rs861;
	ld.global.nc.u16 	%rs862, [%rd463+-4];
	st.global.u16 	[%rd464+-4], %rs862;
	ld.global.nc.u16 	%rs863, [%rd463+-2];
	st.global.u16 	[%rd464+-2], %rs863;
	ld.global.nc.u16 	%rs864, [%rd463];
	st.global.u16 	[%rd464], %rs864;
	add.s32 	%r293, %r293, 16;
	add.s64 	%rd464, %rd464, 32;
	add.s64 	%rd463, %rd463, 32;
	setp.ne.s32 	%p121, %r293, 256;
	@%p121 bra 	$L__BB0_321;
	add.s64 	%rd466, %rd268, 430622;
	add.s64 	%rd465, %rd276, 423902;
	mov.b32 	%r294, 0;
$L__BB0_323:
	ld.global.nc.u16 	%rs865, [%rd465+-30];
	st.global.u16 	[%rd466+-30], %rs865;
	ld.global.nc.u16 	%rs866, [%rd465+-28];
	st.global.u16 	[%rd466+-28], %rs866;
	ld.global.nc.u16 	%rs867, [%rd465+-26];
	st.global.u16 	[%rd466+-26], %rs867;
	ld.global.nc.u16 	%rs868, [%rd465+-24];
	st.global.u16 	[%rd466+-24], %rs868;
	ld.global.nc.u16 	%rs869, [%rd465+-22];
	st.global.u16 	[%rd466+-22], %rs869;
	ld.global.nc.u16 	%rs870, [%rd465+-20];
	st.global.u16 	[%rd466+-20], %rs870;
	ld.global.nc.u16 	%rs871, [%rd465+-18];
	st.global.u16 	[%rd466+-18], %rs871;
	ld.global.nc.u16 	%rs872, [%rd465+-16];
	st.global.u16 	[%rd466+-16], %rs872;
	ld.global.nc.u16 	%rs873, [%rd465+-14];
	st.global.u16 	[%rd466+-14], %rs873;
	ld.global.nc.u16 	%rs874, [%rd465+-12];
	st.global.u16 	[%rd466+-12], %rs874;
	ld.global.nc.u16 	%rs875, [%rd465+-10];
	st.global.u16 	[%rd466+-10], %rs875;
	ld.global.nc.u16 	%rs876, [%rd465+-8];
	st.global.u16 	[%rd466+-8], %rs876;
	ld.global.nc.u16 	%rs877, [%rd465+-6];
	st.global.u16 	[%rd466+-6], %rs877;
	ld.global.nc.u16 	%rs878, [%rd465+-4];
	st.global.u16 	[%rd466+-4], %rs878;
	ld.global.nc.u16 	%rs879, [%rd465+-2];
	st.global.u16 	[%rd466+-2], %rs879;
	ld.global.nc.u16 	%rs880, [%rd465];
	st.global.u16 	[%rd466], %rs880;
	add.s32 	%r294, %r294, 16;
	add.s64 	%rd466, %rd466, 32;
	add.s64 	%rd465, %rd465, 32;
	setp.ne.s32 	%p122, %r294, 256;
	@%p122 bra 	$L__BB0_323;
	add.s64 	%rd468, %rd268, 431134;
	add.s64 	%rd467, %rd276, 424414;
	mov.b32 	%r295, 0;
$L__BB0_325:
	ld.global.nc.u16 	%rs881, [%rd467+-30];
	st.global.u16 	[%rd468+-30], %rs881;
	ld.global.nc.u16 	%rs882, [%rd467+-28];
	st.global.u16 	[%rd468+-28], %rs882;
	ld.global.nc.u16 	%rs883, [%rd467+-26];
	st.global.u16 	[%rd468+-26], %rs883;
	ld.global.nc.u16 	%rs884, [%rd467+-24];
	st.global.u16 	[%rd468+-24], %rs884;
	ld.global.nc.u16 	%rs885, [%rd467+-22];
	st.global.u16 	[%rd468+-22], %rs885;
	ld.global.nc.u16 	%rs886, [%rd467+-20];
	st.global.u16 	[%rd468+-20], %rs886;
	ld.global.nc.u16 	%rs887, [%rd467+-18];
	st.global.u16 	[%rd468+-18], %rs887;
	ld.global.nc.u16 	%rs888, [%rd467+-16];
	st.global.u16 	[%rd468+-16], %rs888;
	ld.global.nc.u16 	%rs889, [%rd467+-14];
	st.global.u16 	[%rd468+-14], %rs889;
	ld.global.nc.u16 	%rs890, [%rd467+-12];
	st.global.u16 	[%rd468+-12], %rs890;
	ld.global.nc.u16 	%rs891, [%rd467+-10];
	st.global.u16 	[%rd468+-10], %rs891;
	ld.global.nc.u16 	%rs892, [%rd467+-8];
	st.global.u16 	[%rd468+-8], %rs892;
	ld.global.nc.u16 	%rs893, [%rd467+-6];
	st.global.u16 	[%rd468+-6], %rs893;
	ld.global.nc.u16 	%rs894, [%rd467+-4];
	st.global.u16 	[%rd468+-4], %rs894;
	ld.global.nc.u16 	%rs895, [%rd467+-2];
	st.global.u16 	[%rd468+-2], %rs895;
	ld.global.nc.u16 	%rs896, [%rd467];
	st.global.u16 	[%rd468], %rs896;
	add.s32 	%r295, %r295, 16;
	add.s64 	%rd468, %rd468, 32;
	add.s64 	%rd467, %rd467, 32;
	setp.ne.s32 	%p123, %r295, 256;
	@%p123 bra 	$L__BB0_325;
	mov.b32 	%r296, 0;
$L__BB0_327:
	setp.gt.u32 	%p124, %r296, 239;
	cvt.u64.u32 	%rd235, %r296;
	add.s64 	%rd389, %rd16, %rd235;
	shl.b64 	%rd390, %rd389, 1;
	add.s64 	%rd236, %rd2, %rd390;
	@%p124 bra 	$L__BB0_329;
	ld.global.nc.u16 	%rs1041, [%rd236+424896];
	bra.uni 	$L__BB0_330;
$L__BB0_329:
	mov.f32 	%f81, 0f00000000;
	// begin inline asm
	{  cvt.rn.f16.f32 %rs1041, %f81;}

	// end inline asm
$L__BB0_330:
	cvt.u32.u64 	%r233, %rd235;
	add.s64 	%rd391, %rd15, %rd235;
	shl.b64 	%rd392, %rd391, 1;
	add.s64 	%rd237, %rd1, %rd392;
	st.global.u16 	[%rd237+431616], %rs1041;
	setp.lt.u32 	%p125, %r233, 239;
	@%p125 bra 	$L__BB0_332;
	mov.f32 	%f82, 0f00000000;
	// begin inline asm
	{  cvt.rn.f16.f32 %rs1042, %f82;}

	// end inline asm
	bra.uni 	$L__BB0_333;
$L__BB0_332:
	ld.global.nc.u16 	%rs1042, [%rd236+424898];
$L__BB0_333:
	st.global.u16 	[%rd237+431618], %rs1042;
	setp.lt.u32 	%p126, %r233, 238;
	@%p126 bra 	$L__BB0_335;
	mov.f32 	%f83, 0f00000000;
	// begin inline asm
	{  cvt.rn.f16.f32 %rs1043, %f83;}

	// end inline asm
	bra.uni 	$L__BB0_336;
$L__BB0_335:
	ld.global.nc.u16 	%rs1043, [%rd236+424900];
$L__BB0_336:
	st.global.u16 	[%rd237+431620], %rs1043;
	setp.lt.u32 	%p127, %r233, 237;
	@%p127 bra 	$L__BB0_338;
	mov.f32 	%f84, 0f00000000;
	// begin inline asm
	{  cvt.rn.f16.f32 %rs1044, %f84;}

	// end inline asm
	bra.uni 	$L__BB0_339;
$L__BB0_338:
	ld.global.nc.u16 	%rs1044, [%rd236+424902];
$L__BB0_339:
	st.global.u16 	[%rd237+431622], %rs1044;
	setp.lt.u32 	%p128, %r233, 236;
	@%p128 bra 	$L__BB0_341;
	mov.f32 	%f85, 0f00000000;
	// begin inline asm
	{  cvt.rn.f16.f32 %rs1045, %f85;}

	// end inline asm
	bra.uni 	$L__BB0_342;
$L__BB0_341:
	ld.global.nc.u16 	%rs1045, [%rd236+424904];
$L__BB0_342:
	st.global.u16 	[%rd237+431624], %rs1045;
	setp.lt.u32 	%p129, %r233, 235;
	@%p129 bra 	$L__BB0_344;
	mov.f32 	%f86, 0f00000000;
	// begin inline asm
	{  cvt.rn.f16.f32 %rs1046, %f86;}

	// end inline asm
	bra.uni 	$L__BB0_345;
$L__BB0_344:
	ld.global.nc.u16 	%rs1046, [%rd236+424906];
$L__BB0_345:
	st.global.u16 	[%rd237+431626], %rs1046;
	setp.lt.u32 	%p130, %r233, 234;
	@%p130 bra 	$L__BB0_347;
	mov.f32 	%f87, 0f00000000;
	// begin inline asm
	{  cvt.rn.f16.f32 %rs1047, %f87;}

	// end inline asm
	bra.uni 	$L__BB0_348;
$L__BB0_347:
	ld.global.nc.u16 	%rs1047, [%rd236+424908];
$L__BB0_348:
	st.global.u16 	[%rd237+431628], %rs1047;
	setp.lt.u32 	%p131, %r233, 233;
	@%p131 bra 	$L__BB0_350;
	mov.f32 	%f88, 0f00000000;
	// begin inline asm
	{  cvt.rn.f16.f32 %rs1048, %f88;}

	// end inline asm
	bra.uni 	$L__BB0_351;
$L__BB0_350:
	ld.global.nc.u16 	%rs1048, [%rd236+424910];
$L__BB0_351:
	st.global.u16 	[%rd237+431630], %rs1048;
	add.s32 	%r296, %r233, 8;
	setp.ne.s32 	%p132, %r296, 256;
	@%p132 bra 	$L__BB0_327;
	add.s64 	%rd470, %rd268, 4042782;
	add.s64 	%rd469, %rd276, 3979614;
	mov.b32 	%r297, 0;
$L__BB0_353:
	ld.global.nc.u16 	%rs905, [%rd469+-30];
	st.global.u16 	[%rd470+-30], %rs905;
	ld.global.nc.u16 	%rs906, [%rd469+-28];
	st.global.u16 	[%rd470+-28], %rs906;
	ld.global.nc.u16 	%rs907, [%rd469+-26];
	st.global.u16 	[%rd470+-26], %rs907;
	ld.global.nc.u16 	%rs908, [%rd469+-24];
	st.global.u16 	[%rd470+-24], %rs908;
	ld.global.nc.u16 	%rs909, [%rd469+-22];
	st.global.u16 	[%rd470+-22], %rs909;
	ld.global.nc.u16 	%rs910, [%rd469+-20];
	st.global.u16 	[%rd470+-20], %rs910;
	ld.global.nc.u16 	%rs911, [%rd469+-18];
	st.global.u16 	[%rd470+-18], %rs911;
	ld.global.nc.u16 	%rs912, [%rd469+-16];
	st.global.u16 	[%rd470+-16], %rs912;
	ld.global.nc.u16 	%rs913, [%rd469+-14];
	st.global.u16 	[%rd470+-14], %rs913;
	ld.global.nc.u16 	%rs914, [%rd469+-12];
	st.global.u16 	[%rd470+-12], %rs914;
	ld.global.nc.u16 	%rs915, [%rd469+-10];
	st.global.u16 	[%rd470+-10], %rs915;
	ld.global.nc.u16 	%rs916, [%rd469+-8];
	st.global.u16 	[%rd470+-8], %rs916;
	ld.global.nc.u16 	%rs917, [%rd469+-6];
	st.global.u16 	[%rd470+-6], %rs917;
	ld.global.nc.u16 	%rs918, [%rd469+-4];
	st.global.u16 	[%rd470+-4], %rs918;
	ld.global.nc.u16 	%rs919, [%rd469+-2];
	st.global.u16 	[%rd470+-2], %rs919;
	ld.global.nc.u16 	%rs920, [%rd469];
	st.global.u16 	[%rd470], %rs920;
	add.s32 	%r297, %r297, 16;
	add.s64 	%rd470, %rd470, 32;
	add.s64 	%rd469, %rd469, 32;
	setp.ne.s32 	%p133, %r297, 256;
	@%p133 bra 	$L__BB0_353;
	add.s64 	%rd472, %rd268, 4043294;
	add.s64 	%rd471, %rd276, 3980126;
	mov.b32 	%r298, 0;
$L__BB0_355:
	ld.global.nc.u16 	%rs921, [%rd471+-30];
	st.global.u16 	[%rd472+-30], %rs921;
	ld.global.nc.u16 	%rs922, [%rd471+-28];
	st.global.u16 	[%rd472+-28], %rs922;
	ld.global.nc.u16 	%rs923, [%rd471+-26];
	st.global.u16 	[%rd472+-26], %rs923;
	ld.global.nc.u16 	%rs924, [%rd471+-24];
	st.global.u16 	[%rd472+-24], %rs924;
	ld.global.nc.u16 	%rs925, [%rd471+-22];
	st.global.u16 	[%rd472+-22], %rs925;
	ld.global.nc.u16 	%rs926, [%rd471+-20];
	st.global.u16 	[%rd472+-20], %rs926;
	ld.global.nc.u16 	%rs927, [%rd471+-18];
	st.global.u16 	[%rd472+-18], %rs927;
	ld.global.nc.u16 	%rs928, [%rd471+-16];
	st.global.u16 	[%rd472+-16], %rs928;
	ld.global.nc.u16 	%rs929, [%rd471+-14];
	st.global.u16 	[%rd472+-14], %rs929;
	ld.global.nc.u16 	%rs930, [%rd471+-12];
	st.global.u16 	[%rd472+-12], %rs930;
	ld.global.nc.u16 	%rs931, [%rd471+-10];
	st.global.u16 	[%rd472+-10], %rs931;
	ld.global.nc.u16 	%rs932, [%rd471+-8];
	st.global.u16 	[%rd472+-8], %rs932;
	ld.global.nc.u16 	%rs933, [%rd471+-6];
	st.global.u16 	[%rd472+-6], %rs933;
	ld.global.nc.u16 	%rs934, [%rd471+-4];
	st.global.u16 	[%rd472+-4], %rs934;
	ld.global.nc.u16 	%rs935, [%rd471+-2];
	st.global.u16 	[%rd472+-2], %rs935;
	ld.global.nc.u16 	%rs936, [%rd471];
	st.global.u16 	[%rd472], %rs936;
	add.s32 	%r298, %r298, 16;
	add.s64 	%rd472, %rd472, 32;
	add.s64 	%rd471, %rd471, 32;
	setp.ne.s32 	%p134, %r298, 256;
	@%p134 bra 	$L__BB0_355;
	add.s64 	%rd474, %rd268, 4043806;
	add.s64 	%rd473, %rd276, 3980638;
	mov.b32 	%r299, 0;
$L__BB0_357:
	ld.global.nc.u16 	%rs937, [%rd473+-30];
	st.global.u16 	[%rd474+-30], %rs937;
	ld.global.nc.u16 	%rs938, [%rd473+-28];
	st.global.u16 	[%rd474+-28], %rs938;
	ld.global.nc.u16 	%rs939, [%rd473+-26];
	st.global.u16 	[%rd474+-26], %rs939;
	ld.global.nc.u16 	%rs940, [%rd473+-24];
	st.global.u16 	[%rd474+-24], %rs940;
	ld.global.nc.u16 	%rs941, [%rd473+-22];
	st.global.u16 	[%rd474+-22], %rs941;
	ld.global.nc.u16 	%rs942, [%rd473+-20];
	st.global.u16 	[%rd474+-20], %rs942;
	ld.global.nc.u16 	%rs943, [%rd473+-18];
	st.global.u16 	[%rd474+-18], %rs943;
	ld.global.nc.u16 	%rs944, [%rd473+-16];
	st.global.u16 	[%rd474+-16], %rs944;
	ld.global.nc.u16 	%rs945, [%rd473+-14];
	st.global.u16 	[%rd474+-14], %rs945;
	ld.global.nc.u16 	%rs946, [%rd473+-12];
	st.global.u16 	[%rd474+-12], %rs946;
	ld.global.nc.u16 	%rs947, [%rd473+-10];
	st.global.u16 	[%rd474+-10], %rs947;
	ld.global.nc.u16 	%rs948, [%rd473+-8];
	st.global.u16 	[%rd474+-8], %rs948;
	ld.global.nc.u16 	%rs949, [%rd473+-6];
	st.global.u16 	[%rd474+-6], %rs949;
	ld.global.nc.u16 	%rs950, [%rd473+-4];
	st.global.u16 	[%rd474+-4], %rs950;
	ld.global.nc.u16 	%rs951, [%rd473+-2];
	st.global.u16 	[%rd474+-2], %rs951;
	ld.global.nc.u16 	%rs952, [%rd473];
	st.global.u16 	[%rd474], %rs952;
	add.s32 	%r299, %r299, 16;
	add.s64 	%rd474, %rd474, 32;
	add.s64 	%rd473, %rd473, 32;
	setp.ne.s32 	%p135, %r299, 256;
	@%p135 bra 	$L__BB0_357;
	mov.b32 	%r300, 0;
$L__BB0_359:
	setp.gt.u32 	%p136, %r300, 239;
	cvt.u64.u32 	%rd256, %r300;
	add.s64 	%rd399, %rd16, %rd256;
	shl.b64 	%rd400, %rd399, 1;
	add.s64 	%rd257, %rd2, %rd400;
	@%p136 bra 	$L__BB0_361;
	ld.global.nc.u16 	%rs1049, [%rd257+3981120];
	bra.uni 	$L__BB0_362;
$L__BB0_361:
	mov.f32 	%f89, 0f00000000;
	// begin inline asm
	{  cvt.rn.f16.f32 %rs1049, %f89;}

	// end inline asm
$L__BB0_362:
	cvt.u32.u64 	%r245, %rd256;
	add.s64 	%rd401, %rd15, %rd256;
	shl.b64 	%rd402, %rd401, 1;
	add.s64 	%rd258, %rd1, %rd402;
	st.global.u16 	[%rd258+4044288], %rs1049;
	setp.lt.u32 	%p137, %r245, 239;
	@%p137 bra 	$L__BB0_364;
	mov.f32 	%f90, 0f00000000;
	// begin inline asm
	{  cvt.rn.f16.f32 %rs1050, %f90;}

	// end inline asm
	bra.uni 	$L__BB0_365;
$L__BB0_364:
	ld.global.nc.u16 	%rs1050, [%rd257+3981122];
$L__BB0_365:
	st.global.u16 	[%rd258+4044290], %rs1050;
	setp.lt.u32 	%p138, %r245, 238;
	@%p138 bra 	$L__BB0_367;
	mov.f32 	%f91, 0f00000000;
	// begin inline asm
	{  cvt.rn.f16.f32 %rs1051, %f91;}

	// end inline asm
	bra.uni 	$L__BB0_368;
$L__BB0_367:
	ld.global.nc.u16 	%rs1051, [%rd257+3981124];
$L__BB0_368:
	st.global.u16 	[%rd258+4044292], %rs1051;
	setp.lt.u32 	%p139, %r245, 237;
	@%p139 bra 	$L__BB0_370;
	mov.f32 	%f92, 0f00000000;
	// begin inline asm
	{  cvt.rn.f16.f32 %rs1052, %f92;}

	// end inline asm
	bra.uni 	$L__BB0_371;
$L__BB0_370:
	ld.global.nc.u16 	%rs1052, [%rd257+3981126];
$L__BB0_371:
	st.global.u16 	[%rd258+4044294], %rs1052;
	setp.lt.u32 	%p140, %r245, 236;
	@%p140 bra 	$L__BB0_373;
	mov.f32 	%f93, 0f00000000;
	// begin inline asm
	{  cvt.rn.f16.f32 %rs1053, %f93;}

	// end inline asm
	bra.uni 	$L__BB0_374;
$L__BB0_373:
	ld.global.nc.u16 	%rs1053, [%rd257+3981128];
$L__BB0_374:
	st.global.u16 	[%rd258+4044296], %rs1053;
	setp.lt.u32 	%p141, %r245, 235;
	@%p141 bra 	$L__BB0_376;
	mov.f32 	%f94, 0f00000000;
	// begin inline asm
	{  cvt.rn.f16.f32 %rs1054, %f94;}

	// end inline asm
	bra.uni 	$L__BB0_377;
$L__BB0_376:
	ld.global.nc.u16 	%rs1054, [%rd257+3981130];
$L__BB0_377:
	st.global.u16 	[%rd258+4044298], %rs1054;
	setp.lt.u32 	%p142, %r245, 234;
	@%p142 bra 	$L__BB0_379;
	mov.f32 	%f95, 0f00000000;
	// begin inline asm
	{  cvt.rn.f16.f32 %rs1055, %f95;}

	// end inline asm
	bra.uni 	$L__BB0_380;
$L__BB0_379:
	ld.global.nc.u16 	%rs1055, [%rd257+3981132];
$L__BB0_380:
	st.global.u16 	[%rd258+4044300], %rs1055;
	setp.lt.u32 	%p143, %r245, 233;
	@%p143 bra 	$L__BB0_382;
	mov.f32 	%f96, 0f00000000;
	// begin inline asm
	{  cvt.rn.f16.f32 %rs1056, %f96;}

	// end inline asm
	bra.uni 	$L__BB0_383;
$L__BB0_382:
	ld.global.nc.u16 	%rs1056, [%rd257+3981134];
$L__BB0_383:
	st.global.u16 	[%rd258+4044302], %rs1056;
	add.s32 	%r300, %r245, 8;
	setp.ne.s32 	%p144, %r300, 256;
	@%p144 bra 	$L__BB0_359;
	ret;

}


// ===== COMPILED SASS (sm_100) =====

	.target	sm_100

	.elftype	@"ET_EXEC"


//--------------------- .note.nv.tkinfo           --------------------------
	.section	.note.nv.tkinfo,"",@"SHT_NOTE"
	.sectionflags	@"SHF_NOTE_NV_TKINFO"
	.tkinfo
        /*0018*/ 	.word	0x00000002
        /*0030*/ 	.string	""
        /*0030*/ 	.string	"ptxas"
        /*0030*/ 	.string	"Cuda compilation tools, release 13.0, V13.0.88"
        /*0030*/ 	.string	"Build cuda_13.0.r13.0/compiler.36424714_0"
        /*0030*/ 	.string	"-arch sm_100 -m 64 "



//--------------------- .note.nv.cuinfo           --------------------------
	.section	.note.nv.cuinfo,"",@"SHT_NOTE"
	.sectionflags	@"SHF_NOTE_NV_CUINFO"
        /*0018*/ 	.short	0x0002
        /*001a*/ 	.short	0x0064
        /*001c*/ 	.short	0x0082
	.zero		2


//--------------------- .nv.info                  --------------------------
	.section	.nv.info,"",@"SHT_CUDA_INFO"
	.align	4


	//----- nvinfo : EIATTR_REGCOUNT
	.align		4
        /*0000*/ 	.byte	0x04, 0x2f
        /*0002*/ 	.short	(.L_1 - .L_0)
	.align		4
.L_0:
        /*0004*/ 	.word	index@(template_op_kernel0)
        /*0008*/ 	.word	0x00000040


	//----- nvinfo : EIATTR_FRAME_SIZE
	.align		4
.L_1:
        /*000c*/ 	.byte	0x04, 0x11
        /*000e*/ 	.short	(.L_3 - .L_2)
	.align		4
.L_2:
        /*0010*/ 	.word	index@(template_op_kernel0)
        /*0014*/ 	.word	0x00000000


	//----- nvinfo : EIATTR_MIN_STACK_SIZE
	.align		4
.L_3:
        /*0018*/ 	.byte	0x04, 0x12
        /*001a*/ 	.short	(.L_5 - .L_4)
	.align		4
.L_4:
        /*001c*/ 	.word	index@(template_op_kernel0)
        /*0020*/ 	.word	0x00000000
.L_5:


//--------------------- .nv.compat                --------------------------
	.section	.nv.compat,"",@"SHT_CUDA_COMPAT_INFO"
	.align	4
        /*0000*/ 	.byte	0x02, 0x09, 0x00, 0x00, 0x02, 0x02, 0x01, 0x00, 0x02, 0x05, 0x05, 0x00, 0x03, 0x07, 0x01, 0x01
        /*0010*/ 	.byte	0x02, 0x03, 0x00, 0x00, 0x02, 0x06, 0x01, 0x00, 0x04, 0x0b, 0x08, 0x00, 0x09, 0x00, 0x00, 0x00
        /*0020*/ 	.byte	0x00, 0x00, 0x00, 0x00


//--------------------- .nv.info.template_op_kernel0 --------------------------
	.section	.nv.info.template_op_kernel0,"",@"SHT_CUDA_INFO"
	.sectionflags	@""
	.align	4


	//----- nvinfo : EIATTR_CUDA_API_VERSION
	.align		4
        /*0000*/ 	.byte	0x04, 0x37
        /*0002*/ 	.short	(.L_7 - .L_6)
.L_6:
        /*0004*/ 	.word	0x00000082


	//----- nvinfo : EIATTR_KPARAM_INFO
	.align		4
.L_7:
        /*0008*/ 	.byte	0x04, 0x17
        /*000a*/ 	.short	(.L_9 - .L_8)
.L_8:
        /*000c*/ 	.word	0x00000000
        /*0010*/ 	.short	0x0001
        /*0012*/ 	.short	0x0008
        /*0014*/ 	.byte	0x00, 0xf5, 0x21, 0x00


	//----- nvinfo : EIATTR_KPARAM_INFO
	.align		4
.L_9:
        /*0018*/ 	.byte	0x04, 0x17
        /*001a*/ 	.short	(.L_11 - .L_10)
.L_10:
        /*001c*/ 	.word	0x00000000
        /*0020*/ 	.short	0x0000
        /*0022*/ 	.short	0x0000
        /*0024*/ 	.byte	0x00, 0xf5, 0x21, 0x00


	//----- nvinfo : EIATTR_SPARSE_MMA_MASK
	.align		4
.L_11:
        /*0028*/ 	.byte	0x03, 0x50
        /*002a*/ 	.short	0x0000


	//----- nvinfo : EIATTR_MAXREG_COUNT
	.align		4
        /*002c*/ 	.byte	0x03, 0x1b
        /*002e*/ 	.short	0x00ff


	//----- nvinfo : EIATTR_MERCURY_ISA_VERSION
	.align		4
        /*0030*/ 	.byte	0x03, 0x5f
        /*0032*/ 	.short	0x0101


	//----- nvinfo : EIATTR_VRC_CTA_INIT_COUNT
	.align		4
        /*0034*/ 	.byte	0x02, 0x4a
	.zero		1
	.zero		1


	//----- nvinfo : EIATTR_EXIT_INSTR_OFFSETS
	.align		4
        /*0038*/ 	.byte	0x04, 0x1c
        /*003a*/ 	.short	(.L_13 - .L_12)


	//   ....[0]....
.L_12:
        /*003c*/ 	.word	0x00015e20


	//----- nvinfo : EIATTR_MAX_THREADS
	.align		4
.L_13:
        /*0040*/ 	.byte	0x04, 0x05
        /*0042*/ 	.short	(.L_15 - .L_14)
.L_14:
        /*0044*/ 	.word	0x00000002
        /*0048*/ 	.word	0x00000001
        /*004c*/ 	.word	0x00000001


	//----- nvinfo : EIATTR_CBANK_PARAM_SIZE
	.align		4
.L_15:
        /*0050*/ 	.byte	0x03, 0x19
        /*0052*/ 	.short	0x0010


	//----- nvinfo : EIATTR_PARAM_CBANK
	.align		4
        /*0054*/ 	.byte	0x04, 0x0a
        /*0056*/ 	.short	(.L_17 - .L_16)
	.align		4
.L_16:
        /*0058*/ 	.word	index@(.nv.constant0.template_op_kernel0)
        /*005c*/ 	.short	0x0380
        /*005e*/ 	.short	0x0010


	//----- nvinfo : EIATTR_SW_WAR
	.align		4
.L_17:
        /*0060*/ 	.byte	0x04, 0x36
        /*0062*/ 	.short	(.L_19 - .L_18)
.L_18:
        /*0064*/ 	.word	0x00000008
.L_19:


//--------------------- .nv.callgraph             --------------------------
	.section	.nv.callgraph,"",@"SHT_CUDA_CALLGRAPH"
	.align	4
	.sectionentsize	8
	.align		4
        /*0000*/ 	.word	0x00000000
	.align		4
        /*0004*/ 	.word	0xffffffff
	.align		4
        /*0008*/ 	.word	0x00000000
	.align		4
        /*000c*/ 	.word	0xfffffffe
	.align		4
        /*0010*/ 	.word	0x00000000
	.align		4
        /*0014*/ 	.word	0xfffffffd
	.align		4
        /*0018*/ 	.word	0x00000000
	.align		4
        /*001c*/ 	.word	0xfffffffc


//--------------------- .text.template_op_kernel0 --------------------------
	.section	.text.template_op_kernel0,"ax",@progbits
	.align	128
        .global         template_op_kernel0
        .type           template_op_kernel0,@function
        .size           template_op_kernel0,(.L_x_49 - template_op_kernel0)
        .other          template_op_kernel0,@"STO_CUDA_ENTRY STV_DEFAULT"
template_op_kernel0:
.text.template_op_kernel0:
[----:B------:R-:W-:Y:S01]  /*0000*/  LDC R1, c[0x0][0x37c] ;  /* 0x0000df00ff017b82 */ /* 0x000fe20000000800 */
[----:B------:R-:W0:Y:S01]  /*0010*/  S2R R7, SR_CTAID.Y ;  /* 0x0000000000077919 */ /* 0x000e220000002600 */
[----:B------:R-:W1:Y:S01]  /*0020*/  LDCU.128 UR8, c[0x0][0x380] ;  /* 0x00007000ff0877ac */ /* 0x000e620008000c00 */
[----:B------:R-:W2:Y:S01]  /*0030*/  S2R R12, SR_CTAID.X ;  /* 0x00000000000c7919 */ /* 0x000ea20000002500 */
[----:B------:R-:W3:Y:S01]  /*0040*/  LDCU.64 UR6, c[0x0][0x358] ;  /* 0x00006b00ff0677ac */ /* 0x000ee20008000a00 */
[----:B------:R-:W4:Y:S01]  /*0050*/  S2R R0, SR_CTAID.Z ;  /* 0x0000000000007919 */ /* 0x000f220000002700 */
[----:B------:R-:W-:Y:S01]  /*0060*/  UMOV UR4, URZ ;  /* 0x000000ff00047c82 */ /* 0x000fe20008000000 */
[----:B------:R-:W5:Y:S01]  /*0070*/  S2R R2, SR_TID.Z ;  /* 0x0000000000027919 */ /* 0x000f620000002300 */
[----:B0-----:R-:W-:-:S04]  /*0080*/  IMAD.WIDE.U32 R4, R7, 0x3f000, RZ ;  /* 0x0003f00007047825 */ /* 0x001fc800078e00ff */
[----:B------:R-:W-:-:S04]  /*0090*/  IMAD.WIDE.U32 R8, R7, 0x3e040, RZ ;  /* 0x0003e04007087825 */ /* 0x000fc800078e00ff */
[----:B--2---:R-:W-:-:S04]  /*00a0*/  IMAD.WIDE.U32 R4, R12, 0x372000, R4 ;  /* 0x003720000c047825 */ /* 0x004fc800078e0004 */
[----:B------:R-:W-:-:S04]  /*00b0*/  IMAD.WIDE.U32 R8, R12, 0x364380, R8 ;  /* 0x003643800c087825 */ /* 0x000fc800078e0008 */
[----:B----4-:R-:W-:-:S04]  /*00c0*/  IMAD.WIDE.U32 R4, R0, 0x800, R4 ;  /* 0x0000080000047825 */ /* 0x010fc800078e0004 */
[----:B------:R-:W-:Y:S01]  /*00d0*/  IMAD.WIDE.U32 R10, R0, 0x7e0, R8 ;  /* 0x000007e0000a7825 */ /* 0x000fe200078e0008 */
[----:B------:R-:W-:-:S03]  /*00e0*/  SHF.L.U64.HI R5, R4, 0x1, R5 ;  /* 0x0000000104057819 */ /* 0x000fc60000010205 */
[----:B-----5:R-:W-:-:S04]  /*00f0*/  IMAD.WIDE.U32 R8, R2, 0x800, RZ ;  /* 0x0000080002087825 */ /* 0x020fc800078e00ff */
[----:B------:R-:W-:Y:S02]  /*0100*/  IMAD.SHL.U32 R3, R4, 0x2, RZ ;  /* 0x0000000204037824 */ /* 0x000fe400078e00ff */
[----:B------:R-:W-:-:S03]  /*0110*/  IMAD.WIDE.U32 R10, R2, 0x3f0, R10 ;  /* 0x000003f0020a7825 */ /* 0x000fc600078e000a */
[----:B------:R-:W-:Y:S02]  /*0120*/  LOP3.LUT R6, R8, R3, RZ, 0xfc, !PT ;  /* 0x0000000308067212 */ /* 0x000fe400078efcff */
[----:B-1----:R-:W-:Y:S02]  /*0130*/  LEA R3, P2, R10, UR8, 0x1 ;  /* 0x000000080a037c11 */ /* 0x002fe4000f8408ff */
[----:B------:R-:W-:Y:S02]  /*0140*/  IADD3 R4, P0, PT, R6, UR10, RZ ;  /* 0x0000000a06047c10 */ /* 0x000fe4000ff1e0ff */
[----:B------:R-:W-:Y:S02]  /*0150*/  LOP3.LUT R6, R9, R5, RZ, 0xfc, !PT ;  /* 0x0000000509067212 */ /* 0x000fe400078efcff */
[----:B------:R-:W-:Y:S02]  /*0160*/  IADD3 R8, P3, PT, R3, 0x10, RZ ;  /* 0x0000001003087810 */ /* 0x000fe40007f7e0ff */
[----:B------:R-:W-:-:S02]  /*0170*/  IADD3 R14, P1, PT, R4, 0x10, RZ ;  /* 0x00000010040e7810 */ /* 0x000fc40007f3e0ff */
[----:B------:R-:W-:Y:S02]  /*0180*/  LEA.HI.X R5, R10, UR9, R11, 0x1, P2 ;  /* 0x000000090a057c11 */ /* 0x000fe400090f0c0b */
[----:B------:R-:W-:-:S03]  /*0190*/  IADD3.X R6, PT, PT, R6, UR11, RZ, P0, !PT ;  /* 0x0000000b06067c10 */ /* 0x000fc600087fe4ff */
[----:B------:R-:W-:Y:S02]  /*01a0*/  IMAD.X R9, RZ, RZ, R5, P3 ;  /* 0x000000ffff097224 */ /* 0x000fe400018e0605 */
[----:B---3--:R-:W-:-:S07]  /*01b0*/  IMAD.X R45, RZ, RZ, R6, P1 ;  /* 0x000000ffff2d7224 */ /* 0x008fce00008e0606 */
.L_x_0:
[----:B0-----:R-:W2:Y:S04]  /*01c0*/  LDG.E.U16.CONSTANT R13, desc[UR6][R8.64+-0x10] ;  /* 0xfffff006080d7981 */ /* 0x001ea8000c1e9500 */
[----:B------:R-:W3:Y:S04]  /*01d0*/  LDG.E.U16.CONSTANT R15, desc[UR6][R8.64+-0xe] ;  /* 0xfffff206080f7981 */ /* 0x000ee8000c1e9500 */
[----:B------:R-:W4:Y:S04]  /*01e0*/  LDG.E.U16.CONSTANT R17, desc[UR6][R8.64+-0xc] ;  /* 0xfffff40608117981 */ /* 0x000f28000c1e9500 */
[----:B------:R-:W5:Y:S04]  /*01f0*/  LDG.E.U16.CONSTANT R19, desc[UR6][R8.64+-0xa] ;  /* 0xfffff60608137981 */ /* 0x000f68000c1e9500 */
        /* <DEDUP_REMOVED lines=10> */
[----:B------:R-:W5:Y:S01]  /*02a0*/  LDG.E.U16.CONSTANT R41, desc[UR6][R8.64+0xc] ;  /* 0x00000c0608297981 */ /* 0x000f62000c1e9500 */
[----:B------:R-:W-:-:S02]  /*02b0*/  IMAD.MOV.U32 R10, RZ, RZ, R14 ;  /* 0x000000ffff0a7224 */ /* 0x000fc400078e000e */
[----:B------:R-:W-:Y:S01]  /*02c0*/  IMAD.MOV.U32 R11, RZ, RZ, R45 ;  /* 0x000000ffff0b7224 */ /* 0x000fe200078e002d */
        /* <DEDUP_REMOVED lines=34> */
[----:B--2---:R0:W-:Y:S04]  /*04f0*/  STG.E.U16 desc[UR6][R10.64+-0x10], R13 ;  /* 0xfffff00d0a007986 */ /* 0x0041e8000c101506 */
[----:B---3--:R1:W-:Y:S04]  /*0500*/  STG.E.U16 desc[UR6][R10.64+-0xe], R15 ;  /* 0xfffff20f0a007986 */ /* 0x0083e8000c101506 */
[----:B----4-:R2:W-:Y:S04]  /*0510*/  STG.E.U16 desc[UR6][R10.64+-0xc], R17 ;  /* 0xfffff4110a007986 */ /* 0x0105e8000c101506 */
[----:B-----5:R3:W-:Y:S04]  /*0520*/  STG.E.U16 desc[UR6][R10.64+-0xa], R19 ;  /* 0xfffff6130a007986 */ /* 0x0207e8000c101506 */
[----:B------:R4:W-:Y:S04]  /*0530*/  STG.E.U16 desc[UR6][R10.64+-0x8], R21 ;  /* 0xfffff8150a007986 */ /* 0x0009e8000c101506 */
        /* <DEDUP_REMOVED lines=10> */
[----:B0-----:R-:W5:Y:S04]  /*05e0*/  LDG.E.U16.CONSTANT R13, desc[UR6][R8.64+0x50] ;  /* 0x00005006080d7981 */ /* 0x001f68000c1e9500 */
[----:B-1----:R-:W5:Y:S04]  /*05f0*/  LDG.E.U16.CONSTANT R15, desc[UR6][R8.64+0x52] ;  /* 0x00005206080f7981 */ /* 0x002f68000c1e9500 */
[----:B--2---:R-:W2:Y:S04]  /*0600*/  LDG.E.U16.CONSTANT R17, desc[UR6][R8.64+0x54] ;  /* 0x0000540608117981 */ /* 0x004ea8000c1e9500 */
[----:B---3--:R-:W3:Y:S04]  /*0610*/  LDG.E.U16.CONSTANT R19, desc[UR6][R8.64+0x56] ;  /* 0x0000560608137981 */ /* 0x008ee8000c1e9500 */
[----:B----4-:R-:W4:Y:S04]  /*0620*/  LDG.E.U16.CONSTANT R21, desc[UR6][R8.64+0x58] ;  /* 0x0000580608157981 */ /* 0x010f28000c1e9500 */
[----:B-----5:R-:W5:Y:S04]  /*0630*/  LDG.E.U16.CONSTANT R23, desc[UR6][R8.64+0x5a] ;  /* 0x00005a0608177981 */ /* 0x020f68000c1e9500 */
        /* <DEDUP_REMOVED lines=8> */
[----:B------:R0:W5:Y:S04]  /*06c0*/  LDG.E.U16.CONSTANT R41, desc[UR6][R8.64+0x6c] ;  /* 0x00006c0608297981 */ /* 0x000168000c1e9500 */
[----:B------:R-:W-:Y:S04]  /*06d0*/  STG.E.U16 desc[UR6][R10.64+0x10], R47 ;  /* 0x0000102f0a007986 */ /* 0x000fe8000c101506 */
        /* <DEDUP_REMOVED lines=30> */
[----:B------:R-:W-:Y:S01]  /*08c0*/  STG.E.U16 desc[UR6][R10.64+0x6e], R43 ;  /* 0x00006e2b0a007986 */ /* 0x000fe2000c101506 */
[----:B------:R-:W-:-:S04]  /*08d0*/  UIADD3 UR4, UPT, UPT, UR4, 0x40, URZ ;  /* 0x0000004004047890 */ /* 0x000fc8000fffe0ff */
[----:B------:R-:W-:Y:S01]  /*08e0*/  UISETP.NE.AND UP0, UPT, UR4, 0x100, UPT ;  /* 0x000001000400788c */ /* 0x000fe2000bf05270 */
[----:B------:R1:W-:Y:S01]  /*08f0*/  STG.E.U16 desc[UR6][R10.64+0x20], R14 ;  /* 0x0000200e0a007986 */ /* 0x0003e2000c101506 */
[----:B0-----:R-:W-:-:S03]  /*0900*/  IADD3 R8, P1, PT, R8, 0x80, RZ ;  /* 0x0000008008087810 */ /* 0x001fc60007f3e0ff */
[----:B------:R0:W-:Y:S02]  /*0910*/  STG.E.U16 desc[UR6][R10.64+0xe], R45 ;  /* 0x00000e2d0a007986 */ /* 0x0001e4000c101506 */
[----:B------:R-:W-:Y:S01]  /*0920*/  IMAD.X R9, RZ, RZ, R9, P1 ;  /* 0x000000ffff097224 */ /* 0x000fe200008e0609 */
[----:B-1----:R-:W-:-:S05]  /*0930*/  IADD3 R14, P0, PT, R10, 0x80, RZ ;  /* 0x000000800a0e7810 */ /* 0x002fca0007f1e0ff */
[----:B0-----:R-:W-:Y:S01]  /*0940*/  IMAD.X R45, RZ, RZ, R11, P0 ;  /* 0x000000ffff2d7224 */ /* 0x001fe200000e060b */
[----:B------:R0:W-:Y:S04]  /*0950*/  STG.E.U16 desc[UR6][R10.64+0x50], R13 ;  /* 0x0000500d0a007986 */ /* 0x0001e8000c101506 */
[----:B------:R0:W-:Y:S04]  /*0960*/  STG.E.U16 desc[UR6][R10.64+0x52], R15 ;  /* 0x0000520f0a007986 */ /* 0x0001e8000c101506 */
        /* <DEDUP_REMOVED lines=12> */
[----:B------:R0:W-:Y:S01]  /*0a30*/  STG.E.U16 desc[UR6][R10.64+0x6c], R41 ;  /* 0x00006c290a007986 */ /* 0x0001e2000c101506 */
[----:B------:R-:W-:Y:S05]  /*0a40*/  BRA.U UP0, `(.L_x_0) ;  /* 0xfffffff500dc7547 */ /* 0x000fea000b83ffff */
[----:B------:R-:W-:Y:S01]  /*0a50*/  IMAD R8, R12, 0xe, R7 ;  /* 0x0000000e0c087824 */ /* 0x000fe200078e0207 */
[----:B------:R-:W-:Y:S01]  /*0a60*/  IADD3 R14, P0, PT, R4, 0x21e, RZ ;  /* 0x0000021e040e7810 */ /* 0x000fe20007f1e0ff */
[C---:B------:R-:W-:Y:S01]  /*0a70*/  IMAD R7, R2.reuse, 0x3f0, RZ ;  /* 0x000003f002077824 */ /* 0x040fe200078e02ff */
[----:B------:R-:W-:Y:S01]  /*0a80*/  UMOV UR4, URZ ;  /* 0x000000ff00047c82 */ /* 0x000fe20008000000 */
[----:B------:R-:W-:Y:S02]  /*0a90*/  IMAD.SHL.U32 R9, R2, 0x400, RZ ;  /* 0x0000040002097824 */ /* 0x000fe400078e00ff */
[----:B------:R-:W-:Y:S02]  /*0aa0*/  IMAD R2, R0, 0x7e0, RZ ;  /* 0x000007e000027824 */ /* 0x000fe400078e02ff */
[----:B0-----:R-:W-:Y:S02]  /*0ab0*/  IMAD R10, R8, 0x3f000, RZ ;  /* 0x0003f000080a7824 */ /* 0x001fe400078e02ff */
[----:B------:R-:W-:-:S02]  /*0ac0*/  IMAD.SHL.U32 R0, R0, 0x800, RZ ;  /* 0x0000080000007824 */ /* 0x000fc400078e00ff */
[----:B------:R-:W-:Y:S02]  /*0ad0*/  IMAD R8, R8, 0x3e040, RZ ;  /* 0x0003e04008087824 */ /* 0x000fe400078e02ff */
[----:B------:R-:W-:Y:S01]  /*0ae0*/  IMAD.X R45, RZ, RZ, R6, P0 ;  /* 0x000000ffff2d7224 */ /* 0x000fe200000e0606 */
[----:B------:R-:W-:Y:S02]  /*0af0*/  IADD3 R0, P2, P3, R9, R10, R0 ;  /* 0x0000000a09007210 */ /* 0x000fe40007b5e000 */
[----:B------:R-:W-:Y:S02]  /*0b00*/  IADD3 R10, P1, PT, R3, 0x21e, RZ ;  /* 0x0000021e030a7810 */ /* 0x000fe40007f3e0ff */
[----:B------:R-:W-:Y:S02]  /*0b10*/  IADD3 R2, P4, P5, R7, R8, R2 ;  /* 0x0000000807027210 */ /* 0x000fe40007d9e002 */
[----:B------:R-:W-:Y:S01]  /*0b20*/  IADD3.X R12, PT, PT, RZ, RZ, RZ, P2, P3 ;  /* 0x000000ffff0c7210 */ /* 0x000fe200017e64ff */
[----:B------:R-:W-:Y:S01]  /*0b30*/  IMAD.X R11, RZ, RZ, R5, P1 ;  /* 0x000000ffff0b7224 */ /* 0x000fe200008e0605 */
[----:B------:R-:W-:-:S09]  /*0b40*/  IADD3.X R13, PT, PT, RZ, RZ, RZ, P4, P5 ;  /* 0x000000ffff0d7210 */ /* 0x000fd200027ea4ff */
.L_x_1:
        /* <DEDUP_REMOVED lines=15> */
[----:B------:R0:W5:Y:S01]  /*0c40*/  LDG.E.U16.CONSTANT R43, desc[UR6][R10.64] ;  /* 0x000000060a2b7981 */ /* 0x000162000c1e9500 */
[----:B------:R-:W-:Y:S01]  /*0c50*/  IMAD.MOV.U32 R8, RZ, RZ, R14 ;  /* 0x000000ffff087224 */ /* 0x000fe200078e000e */
[----:B------:R-:W-:Y:S01]  /*0c60*/  UIADD3 UR4, UPT, UPT, UR4, 0x10, URZ ;  /* 0x0000001004047890 */ /* 0x000fe2000fffe0ff */
[----:B------:R-:W-:-:S03]  /*0c70*/  IMAD.MOV.U32 R9, RZ, RZ, R45 ;  /* 0x000000ffff097224 */ /* 0x000fc600078e002d */
[----:B------:R-:W-:Y:S01]  /*0c80*/  UISETP.NE.AND UP0, UPT, UR4, 0x100, UPT ;  /* 0x000001000400788c */ /* 0x000fe2000bf05270 */
[----:B------:R-:W-:Y:S02]  /*0c90*/  IADD3 R14, P0, PT, R8, 0x20, RZ ;  /* 0x00000020080e7810 */ /* 0x000fe40007f1e0ff */
[----:B0-----:R-:W-:-:S03]  /*0ca0*/  IADD3 R10, P1, PT, R10, 0x20, RZ ;  /* 0x000000200a0a7810 */ /* 0x001fc60007f3e0ff */
[----:B------:R-:W-:Y:S02]  /*0cb0*/  IMAD.X R45, RZ, RZ, R9, P0 ;  /* 0x000000ffff2d7224 */ /* 0x000fe400000e0609 */
[----:B------:R-:W-:Y:S01]  /*0cc0*/  IMAD.X R11, RZ, RZ, R11, P1 ;  /* 0x000000ffff0b7224 */ /* 0x000fe200008e060b */
        /* <DEDUP_REMOVED lines=17> */
[----:B------:R-:W-:Y:S01]  /*0de0*/  IADD3 R14, P0, PT, R4, 0x41e, RZ ;  /* 0x0000041e040e7810 */ /* 0x000fe20007f1e0ff */
[----:B------:R-:W-:Y:S01]  /*0df0*/  UMOV UR4, URZ ;  /* 0x000000ff00047c82 */ /* 0x000fe20008000000 */
[----:B0-----:R-:W-:-:S03]  /*0e00*/  IADD3 R8, P1, PT, R3, 0x41e, RZ ;  /* 0x0000041e03087810 */ /* 0x001fc60007f3e0ff */
[----:B------:R-:W-:Y:S02]  /*0e10*/  IMAD.X R45, RZ, RZ, R6, P0 ;  /* 0x000000ffff2d7224 */ /* 0x000fe400000e0606 */
[----:B------:R-:W-:-:S08]  /*0e20*/  IMAD.X R9, RZ, RZ, R5, P1 ;  /* 0x000000ffff097224 */ /* 0x000fd000008e0605 */
.L_x_2:
        /* <DEDUP_REMOVED lines=137> */
[----:B0-----:R-:W-:Y:S01]  /*16c0*/  IMAD.MOV.U32 R7, RZ, RZ, RZ ;  /* 0x000000ffff077224 */ /* 0x001fe200078e00ff */
[----:B------:R-:W0:Y:S01]  /*16d0*/  LDCU.64 UR4, c[0x0][0x380] ;  /* 0x00007000ff0477ac */ /* 0x000e220008000a00 */
[----:B------:R-:W1:Y:S05]  /*16e0*/  LDCU.64 UR8, c[0x0][0x388] ;  /* 0x00007100ff0877ac */ /* 0x000e6a0008000a00 */
.L_x_3:
[C---:B------:R-:W-:Y:S02]  /*16f0*/  ISETP.GE.U32.AND P6, PT, R7.reuse, 0xef, PT ;  /* 0x000000ef0700780c */ /* 0x040fe40003fc6070 */
[C---:B------:R-:W-:Y:S02]  /*1700*/  IADD3 R9, P0, PT, R7.reuse, R2, RZ ;  /* 0x0000000207097210 */ /* 0x040fe40007f1e0ff */
[----:B------:R-:W-:Y:S02]  /*1710*/  ISETP.GE.U32.AND P5, PT, R7, 0xee, PT ;  /* 0x000000ee0700780c */ /* 0x000fe40003fa6070 */
[----:B0-----:R-:W-:Y:S01]  /*1720*/  LEA R8, P1, R9, UR4, 0x1 ;  /* 0x0000000409087c11 */ /* 0x001fe2000f8208ff */
[----:B--2---:R-:W-:Y:S01]  /*1730*/  IMAD.X R10, RZ, RZ, R13, P0 ;  /* 0x000000ffff0a7224 */ /* 0x004fe200000e060d */
[C---:B------:R-:W-:Y:S02]  /*1740*/  ISETP.GT.U32.AND P0, PT, R7.reuse, 0xef, PT ;  /* 0x000000ef0700780c */ /* 0x040fe40003f04070 */
[----:B------:R-:W-:-:S02]  /*1750*/  ISETP.GE.U32.AND P4, PT, R7, 0xed, PT ;  /* 0x000000ed0700780c */ /* 0x000fc40003f86070 */
[----:B------:R-:W-:Y:S02]  /*1760*/  LEA.HI.X R9, R9, UR5, R10, 0x1, P1 ;  /* 0x0000000509097c11 */ /* 0x000fe400088f0c0a */
[----:B------:R-:W-:Y:S02]  /*1770*/  @P6 PRMT R17, RZ, 0x7610, R17 ;  /* 0x00007610ff116816 */ /* 0x000fe40000000011 */
[C---:B------:R-:W-:Y:S02]  /*1780*/  ISETP.GE.U32.AND P3, PT, R7.reuse, 0xec, PT ;  /* 0x000000ec0700780c */ /* 0x040fe40003f66070 */
[C---:B------:R-:W-:Y:S02]  /*1790*/  ISETP.GE.U32.AND P2, PT, R7.reuse, 0xeb, PT ;  /* 0x000000eb0700780c */ /* 0x040fe40003f46070 */
[----:B------:R-:W2:Y:S01]  /*17a0*/  @!P6 LDG.E.U16.CONSTANT R17, desc[UR6][R8.64+0x602] ;  /* 0x000602060811e981 */ /* 0x000ea2000c1e9500 */
[C---:B------:R-:W-:Y:S02]  /*17b0*/  ISETP.GE.U32.AND P1, PT, R7.reuse, 0xea, PT ;  /* 0x000000ea0700780c */ /* 0x040fe40003f26070 */
[----:B------:R-:W-:Y:S01]  /*17c0*/  ISETP.GE.U32.AND P6, PT, R7, 0xe9, PT ;  /* 0x000000e90700780c */ /* 0x000fe20003fc6070 */
[----:B------:R-:W3:Y:S01]  /*17d0*/  @!P0 LDG.E.U16.CONSTANT R15, desc[UR6][R8.64+0x600] ;  /* 0x00060006080f8981 */ /* 0x000ee2000c1e9500 */
[----:B------:R-:W-:-:S02]  /*17e0*/  @P5 PRMT R19, RZ, 0x7610, R19 ;  /* 0x00007610ff135816 */ /* 0x000fc40000000013 */
[----:B------:R-:W-:Y:S02]  /*17f0*/  @P4 PRMT R21, RZ, 0x7610, R21 ;  /* 0x00007610ff154816 */ /* 0x000fe40000000015 */
[----:B------:R-:W-:Y:S02]  /*1800*/  @P3 PRMT R23, RZ, 0x7610, R23 ;  /* 0x00007610ff173816 */ /* 0x000fe40000000017 */
[----:B------:R-:W-:Y:S01]  /*1810*/  @P2 PRMT R25, RZ, 0x7610, R25 ;  /* 0x00007610ff192816 */ /* 0x000fe20000000019 */
[----:B------:R-:W4:Y:S02]  /*1820*/  @!P5 LDG.E.U16.CONSTANT R19, desc[UR6][R8.64+0x604] ;  /* 0x000604060813d981 */ /* 0x000f24000c1e9500 */
[----:B------:R-:W-:Y:S02]  /*1830*/  @P1 PRMT R27, RZ, 0x7610, R27 ;  /* 0x00007610ff1b1816 */ /* 0x000fe4000000001b */
[----:B------:R-:W-:Y:S01]  /*1840*/  @P6 PRMT R29, RZ, 0x7610, R29 ;  /* 0x00007610ff1d6816 */ /* 0x000fe2000000001d */
[----:B------:R-:W5:Y:S04]  /*1850*/  @!P4 LDG.E.U16.CONSTANT R21, desc[UR6][R8.64+0x606] ;  /* 0x000606060815c981 */ /* 0x000f68000c1e9500 */
[----:B------:R-:W5:Y:S04]  /*1860*/  @!P3 LDG.E.U16.CONSTANT R23, desc[UR6][R8.64+0x608] ;  /* 0x000608060817b981 */ /* 0x000f68000c1e9500 */
[----:B------:R-:W5:Y:S04]  /*1870*/  @!P2 LDG.E.U16.CONSTANT R25, desc[UR6][R8.64+0x60a] ;  /* 0x00060a060819a981 */ /* 0x000f68000c1e9500 */
[----:B------:R-:W5:Y:S04]  /*1880*/  @!P1 LDG.E.U16.CONSTANT R27, desc[UR6][R8.64+0x60c] ;  /* 0x00060c06081b9981 */ /* 0x000f68000c1e9500 */
[----:B------:R-:W5:Y:S01]  /*1890*/  @!P6 LDG.E.U16.CONSTANT R29, desc[UR6][R8.64+0x60e] ;  /* 0x00060e06081de981 */ /* 0x000f62000c1e9500 */
[C---:B------:R-:W-:Y:S01]  /*18a0*/  IADD3 R11, P1, PT, R7.reuse, R0, RZ ;  /* 0x00000000070b7210 */ /* 0x040fe20007f3e0ff */
[----:B------:R-:W-:-:S04]  /*18b0*/  VIADD R7, R7, 0x8 ;  /* 0x0000000807077836 */ /* 0x000fc80000000000 */
[----:B------:R-:W-:Y:S01]  /*18c0*/  IMAD.X R14, RZ, RZ, R12, P1 ;  /* 0x000000ffff0e7224 */ /* 0x000fe200008e060c */
[----:B-1----:R-:W-:-:S04]  /*18d0*/  LEA R10, P1, R11, UR8, 0x1 ;  /* 0x000000080b0a7c11 */ /* 0x002fc8000f8208ff */
[----:B------:R-:W-:Y:S02]  /*18e0*/  LEA.HI.X R11, R11, UR9, R14, 0x1, P1 ;  /* 0x000000090b0b7c11 */ /* 0x000fe400088f0c0e */
[----:B------:R-:W-:Y:S02]  /*18f0*/  @P0 PRMT R15, RZ, 0x7610, R15 ;  /* 0x00007610ff0f0816 */ /* 0x000fe4000000000f */
[----:B------:R-:W-:Y:S01]  /*1900*/  ISETP.NE.AND P0, PT, R7, 0x100, PT ;  /* 0x000001000700780c */ /* 0x000fe20003f05270 */
[----:B--2---:R2:W-:Y:S04]  /*1910*/  STG.E.U16 desc[UR6][R10.64+0x602], R17 ;  /* 0x000602110a007986 */ /* 0x0045e8000c101506 */
[----:B---3--:R2:W-:Y:S04]  /*1920*/  STG.E.U16 desc[UR6][R10.64+0x600], R15 ;  /* 0x0006000f0a007986 */ /* 0x0085e8000c101506 */
[----:B----4-:R2:W-:Y:S04]  /*1930*/  STG.E.U16 desc[UR6][R10.64+0x604], R19 ;  /* 0x000604130a007986 */ /* 0x0105e8000c101506 */
[----:B-----5:R2:W-:Y:S04]  /*1940*/  STG.E.U16 desc[UR6][R10.64+0x606], R21 ;  /* 0x000606150a007986 */ /* 0x0205e8000c101506 */
[----:B------:R2:W-:Y:S04]  /*1950*/  STG.E.U16 desc[UR6][R10.64+0x608], R23 ;  /* 0x000608170a007986 */ /* 0x0005e8000c101506 */
[----:B------:R2:W-:Y:S04]  /*1960*/  STG.E.U16 desc[UR6][R10.64+0x60a], R25 ;  /* 0x00060a190a007986 */ /* 0x0005e8000c101506 */
[----:B------:R2:W-:Y:S04]  /*1970*/  STG.E.U16 desc[UR6][R10.64+0x60c], R27 ;  /* 0x00060c1b0a007986 */ /* 0x0005e8000c101506 */
[----:B------:R2:W-:Y:S01]  /*1980*/  STG.E.U16 desc[UR6][R10.64+0x60e], R29 ;  /* 0x00060e1d0a007986 */ /* 0x0005e2000c101506 */
[----:B------:R-:W-:Y:S05]  /*1990*/  @P0 BRA `(.L_x_3) ;  /* 0xfffffffc00540947 */ /* 0x000fea000383ffff */
[----:B------:R-:W-:Y:S01]  /*19a0*/  IADD3 R14, P0, PT, R4, 0x37201e, RZ ;  /* 0x0037201e040e7810 */ /* 0x000fe20007f1e0ff */
[----:B------:R-:W-:Y:S01]  /*19b0*/  UMOV UR4, URZ ;  /* 0x000000ff00047c82 */ /* 0x000fe20008000000 */
[----:B------:R-:W-:-:S03]  /*19c0*/  IADD3 R8, P1, PT, R3, 0x36439e, RZ ;  /* 0x0036439e03087810 */ /* 0x000fc60007f3e0ff */
[----:B------:R-:W-:Y:S02]  /*19d0*/  IMAD.X R45, RZ, RZ, R6, P0 ;  /* 0x000000ffff2d7224 */ /* 0x000fe400000e0606 */
[----:B------:R-:W-:-:S08]  /*19e0*/  IMAD.X R9, RZ, RZ, R5, P1 ;  /* 0x000000ffff097224 */ /* 0x000fd000008e0605 */
.L_x_4:
[----:B0-----:R-:W3:Y:S04]  /*19f0*/  LDG.E.U16.CONSTANT R7, desc[UR6][R8.64+-0x1e] ;  /* 0xffffe20608077981 */ /* 0x001ee8000c1e9500 */
[----:B--2---:R-:W2:Y:S04]  /*1a00*/  LDG.E.U16.CONSTANT R15, desc[UR6][R8.64+-0x1c] ;  /* 0xffffe406080f7981 */ /* 0x004ea8000c1e9500 */
        /* <DEDUP_REMOVED lines=49> */
[----:B---3--:R0:W-:Y:S04]  /*1d20*/  STG.E.U16 desc[UR6][R10.64+-0x1e], R7 ;  /* 0xffffe2070a007986 */ /* 0x0081e8000c101506 */
[----:B--2---:R1:W-:Y:S04]  /*1d30*/  STG.E.U16 desc[UR6][R10.64+-0x1c], R15 ;  /* 0xffffe40f0a007986 */ /* 0x0043e8000c101506 */
        /* <DEDUP_REMOVED lines=86> */
[----:B------:R-:W-:-:S03]  /*22a0*/  IADD3 R8, P1, PT, R3, 0x36459e, RZ ;  /* 0x0036459e03087810 */ /* 0x000fc60007f3e0ff */
[----:B------:R-:W-:Y:S02]  /*22b0*/  IMAD.X R45, RZ, RZ, R6, P0 ;  /* 0x000000ffff2d7224 */ /* 0x000fe400000e0606 */
[----:B------:R-:W-:-:S08]  /*22c0*/  IMAD.X R9, RZ, RZ, R5, P1 ;  /* 0x000000ffff097224 */ /* 0x000fd000008e0605 */
.L_x_5:
[----:B01----:R-:W2:Y:S04]  /*22d0*/  LDG.E.U16.CONSTANT R7, desc[UR6][R8.64+-0x1e] ;  /* 0xffffe20608077981 */ /* 0x003ea8000c1e9500 */
        /* <DEDUP_REMOVED lines=141> */
.L_x_6:
        /* <DEDUP_REMOVED lines=140> */
.L_x_7:
        /* <DEDUP_REMOVED lines=48> */
.L_x_8:
        /* <DEDUP_REMOVED lines=142> */
.L_x_9:
        /* <DEDUP_REMOVED lines=142> */
.L_x_10:
        /* <DEDUP_REMOVED lines=140> */
.L_x_11:
        /* <DEDUP_REMOVED lines=48> */
.L_x_12:
        /* <DEDUP_REMOVED lines=142> */
.L_x_13:
        /* <DEDUP_REMOVED lines=142> */
.L_x_14:
        /* <DEDUP_REMOVED lines=140> */
.L_x_15:
        /* <DEDUP_REMOVED lines=48> */
.L_x_16:
        /* <DEDUP_REMOVED lines=142> */
.L_x_17:
        /* <DEDUP_REMOVED lines=142> */
.L_x_18:
        /* <DEDUP_REMOVED lines=140> */
.L_x_19:
        /* <DEDUP_REMOVED lines=48> */
.L_x_20:
        /* <DEDUP_REMOVED lines=142> */
.L_x_21:
        /* <DEDUP_REMOVED lines=142> */
.L_x_22:
        /* <DEDUP_REMOVED lines=140> */
.L_x_23:
        /* <DEDUP_REMOVED lines=48> */
.L_x_24:
        /* <DEDUP_REMOVED lines=142> */
.L_x_25:
        /* <DEDUP_REMOVED lines=142> */
.L_x_26:
        /* <DEDUP_REMOVED lines=140> */
.L_x_27:
        /* <DEDUP_REMOVED lines=48> */
.L_x_28:
        /* <DEDUP_REMOVED lines=142> */
.L_x_29:
        /* <DEDUP_REMOVED lines=142> */
.L_x_30:
        /* <DEDUP_REMOVED lines=140> */
.L_x_31:
        /* <DEDUP_REMOVED lines=48> */
.L_x_32:
        /* <DEDUP_REMOVED lines=142> */
.L_x_33:
        /* <DEDUP_REMOVED lines=142> */
.L_x_34:
        /* <DEDUP_REMOVED lines=140> */
.L_x_35:
        /* <DEDUP_REMOVED lines=48> */
.L_x_36:
        /* <DEDUP_REMOVED lines=142> */
.L_x_37:
        /* <DEDUP_REMOVED lines=142> */
.L_x_38:
        /* <DEDUP_REMOVED lines=140> */
.L_x_39:
        /* <DEDUP_REMOVED lines=48> */
.L_x_40:
        /* <DEDUP_REMOVED lines=142> */
.L_x_41:
        /* <DEDUP_REMOVED lines=142> */
.L_x_42:
        /* <DEDUP_REMOVED lines=140> */
.L_x_43:
        /* <DEDUP_REMOVED lines=48> */
.L_x_44:
        /* <DEDUP_REMOVED lines=142> */
.L_x_45:
        /* <DEDUP_REMOVED lines=140> */
[----:B-1----:R-:W-:Y:S02]  /*15290*/  IMAD.X R41, RZ, RZ, R6, P0 ;  /* 0x000000ffff297224 */ /* 0x002fe400000e0606 */
[----:B------:R-:W-:-:S08]  /*152a0*/  IMAD.X R5, RZ, RZ, R5, P1 ;  /* 0x000000ffff057224 */ /* 0x000fd000008e0605 */
.L_x_46:
        /* <DEDUP_REMOVED lines=140> */
.L_x_47:
        /* <DEDUP_REMOVED lines=43> */
[----:B------:R-:W-:Y:S05]  /*15e20*/  EXIT ;  /* 0x000000000000794d */ /* 0x000fea0003800000 */
.L_x_48:
[----:B------:R-:W-:-:S00]  /*15e30*/  BRA `(.L_x_48) ;  /* 0xfffffffc00fc7947 */ /* 0x000fc0000383ffff */
[----:B------:R-:W-:-:S00]  /*15e40*/  NOP ;  /* 0x0000000000007918 */ /* 0x000fc00000000000 */
        /* <DEDUP_REMOVED lines=11> */
.L_x_49:


//--------------------- .nv.shared.reserved.0     --------------------------
	.section	.nv.shared.reserved.0,"aw",@nobits
	.weak		__nv_reservedSMEM_offset_0_alias
	.size		__nv_reservedSMEM_offset_0_alias, 0, 64
	.other		__nv_reservedSMEM_offset_0_alias,@"STO_CUDA_RESERVED_SHARED STV_DEFAULT"
__nv_reservedSMEM_offset_0_alias:
	.zero		0
	.zero		64


//--------------------- .nv.constant0.template_op_kernel0 --------------------------
	.section	.nv.constant0.template_op_kernel0,"a",@progbits
	.sectionflags	@""
	.align	4
.nv.constant0.template_op_kernel0:
	.zero		912


//--------------------- SYMBOLS --------------------------

	.type		.nv.reservedSmem.offset0,@object
	.size		.nv.reservedSmem.offset0,0x4
